	.target	sm_90a

	.elftype	@"ET_EXEC"


//--------------------- .note.nv.tkinfo           --------------------------
	.section	.note.nv.tkinfo,"",@"SHT_NOTE"
	.sectionflags	@"SHF_NOTE_NV_TKINFO"
	.tkinfo
        /*0018*/ 	.word	0x00000002
        /*0030*/ 	.string	""
        /*0030*/ 	.string	"ptxas"
        /*0030*/ 	.string	"Cuda compilation tools, release 13.0, V13.0.88"
        /*0030*/ 	.string	"Build cuda_13.0.r13.0/compiler.36424714_0"
        /*0030*/ 	.string	"-arch sm_90a -m 64 "



//--------------------- .note.nv.cuinfo           --------------------------
	.section	.note.nv.cuinfo,"",@"SHT_NOTE"
	.sectionflags	@"SHF_NOTE_NV_CUINFO"
        /*0018*/ 	.short	0x0002
        /*001a*/ 	.short	0x005a
        /*001c*/ 	.short	0x0082
	.zero		2


//--------------------- .nv.info                  --------------------------
	.section	.nv.info,"",@"SHT_CUDA_INFO"
	.align	4


	//----- nvinfo : EIATTR_REGCOUNT
	.align		4
        /*0000*/ 	.byte	0x04, 0x2f
        /*0002*/ 	.short	(.L_15 - .L_14)
	.align		4
.L_14:
        /*0004*/ 	.word	index@(_ZN7cutlass13device_kernelINS_4gemm6kernel13GemmUniversalIN4cute5tupleIJiiiiEEENS1_10collective13CollectiveMmaINS1_34MainloopSm90TmaGmmaWarpSpecializedILi3ENS5_IJNS4_1CILi1EEESB_SB_EEENS1_35KernelTmaWarpSpecializedCooperativeEEENS5_IJNSA_ILi128EEESF_NSA_ILi64EEEEEEfNS5_IJlSB_lEEEfSI_NS4_8TiledMMAINS4_8MMA_AtomIJNS4_4SM904GMMA30MMA_64x128x8_F32TF32TF32_SS_TNILNSM_7ScaleInE1ELSO_1EEEEEENS4_6LayoutINS5_IJNSA_ILi2EEESB_SB_EEENS5_IJSB_NSA_ILi0EEESU_EEEEENS5_IJNS4_10UnderscoreESX_SX_EEEEENS4_13SM90_TMA_LOADENS4_14ComposedLayoutINS4_7SwizzleILi3ELi4ELi3EEENS4_18smem_ptr_flag_bitsILi32EEENSR_INS5_IJNSA_ILi8EEENSA_ILi32EEEEEENS5_IJS17_SB_EEEEEEEvNS4_8identityES10_S1B_vS1C_EENS_8epilogue10collective6detail29Sm90TmaWarpSpecializedAdapterINS1F_15DefaultEpilogueIfSI_SI_NS1E_6thread17LinearCombinationIfLi1EffLNS1J_9ScaleType4KindE0ELNS_15FloatRoundStyleE2EfEENS1_15EpilogueDefaultEEEEEvvEEEEvNT_6ParamsE)
        /*0008*/ 	.word	0x000000a8


	//----- nvinfo : EIATTR_FRAME_SIZE
	.align		4
.L_15:
        /*000c*/ 	.byte	0x04, 0x11
        /*000e*/ 	.short	(.L_17 - .L_16)
	.align		4
.L_16:
        /*0010*/ 	.word	index@(_ZN7cutlass13device_kernelINS_4gemm6kernel13GemmUniversalIN4cute5tupleIJiiiiEEENS1_10collective13CollectiveMmaINS1_34MainloopSm90TmaGmmaWarpSpecializedILi3ENS5_IJNS4_1CILi1EEESB_SB_EEENS1_35KernelTmaWarpSpecializedCooperativeEEENS5_IJNSA_ILi128EEESF_NSA_ILi64EEEEEEfNS5_IJlSB_lEEEfSI_NS4_8TiledMMAINS4_8MMA_AtomIJNS4_4SM904GMMA30MMA_64x128x8_F32TF32TF32_SS_TNILNSM_7ScaleInE1ELSO_1EEEEEENS4_6LayoutINS5_IJNSA_ILi2EEESB_SB_EEENS5_IJSB_NSA_ILi0EEESU_EEEEENS5_IJNS4_10UnderscoreESX_SX_EEEEENS4_13SM90_TMA_LOADENS4_14ComposedLayoutINS4_7SwizzleILi3ELi4ELi3EEENS4_18smem_ptr_flag_bitsILi32EEENSR_INS5_IJNSA_ILi8EEENSA_ILi32EEEEEENS5_IJS17_SB_EEEEEEEvNS4_8identityES10_S1B_vS1C_EENS_8epilogue10collective6detail29Sm90TmaWarpSpecializedAdapterINS1F_15DefaultEpilogueIfSI_SI_NS1E_6thread17LinearCombinationIfLi1EffLNS1J_9ScaleType4KindE0ELNS_15FloatRoundStyleE2EfEENS1_15EpilogueDefaultEEEEEvvEEEEvNT_6ParamsE)
        /*0014*/ 	.word	0x00000000


	//----- nvinfo : EIATTR_MIN_STACK_SIZE
	.align		4
.L_17:
        /*0018*/ 	.byte	0x04, 0x12
        /*001a*/ 	.short	(.L_19 - .L_18)
	.align		4
.L_18:
        /*001c*/ 	.word	index@(_ZN7cutlass13device_kernelINS_4gemm6kernel13GemmUniversalIN4cute5tupleIJiiiiEEENS1_10collective13CollectiveMmaINS1_34MainloopSm90TmaGmmaWarpSpecializedILi3ENS5_IJNS4_1CILi1EEESB_SB_EEENS1_35KernelTmaWarpSpecializedCooperativeEEENS5_IJNSA_ILi128EEESF_NSA_ILi64EEEEEEfNS5_IJlSB_lEEEfSI_NS4_8TiledMMAINS4_8MMA_AtomIJNS4_4SM904GMMA30MMA_64x128x8_F32TF32TF32_SS_TNILNSM_7ScaleInE1ELSO_1EEEEEENS4_6LayoutINS5_IJNSA_ILi2EEESB_SB_EEENS5_IJSB_NSA_ILi0EEESU_EEEEENS5_IJNS4_10UnderscoreESX_SX_EEEEENS4_13SM90_TMA_LOADENS4_14ComposedLayoutINS4_7SwizzleILi3ELi4ELi3EEENS4_18smem_ptr_flag_bitsILi32EEENSR_INS5_IJNSA_ILi8EEENSA_ILi32EEEEEENS5_IJS17_SB_EEEEEEEvNS4_8identityES10_S1B_vS1C_EENS_8epilogue10collective6detail29Sm90TmaWarpSpecializedAdapterINS1F_15DefaultEpilogueIfSI_SI_NS1E_6thread17LinearCombinationIfLi1EffLNS1J_9ScaleType4KindE0ELNS_15FloatRoundStyleE2EfEENS1_15EpilogueDefaultEEEEEvvEEEEvNT_6ParamsE)
        /*0020*/ 	.word	0x00000000
.L_19:


//--------------------- .nv.compat                --------------------------
	.section	.nv.compat,"",@"SHT_CUDA_COMPAT_INFO"
	.align	4
        /*0000*/ 	.byte	0x02, 0x09, 0x01, 0x00, 0x02, 0x02, 0x04, 0x00, 0x02, 0x05, 0x05, 0x00, 0x03, 0x07, 0x01, 0x01
        /*0010*/ 	.byte	0x02, 0x03, 0x01, 0x00, 0x02, 0x06, 0x01, 0x00, 0x04, 0x0b, 0x08, 0x00, 0x00, 0x00, 0x00, 0x00
        /*0020*/ 	.byte	0x00, 0x00, 0x00, 0x00


//--------------------- .nv.info._ZN7cutlass13device_kernelINS_4gemm6kernel13GemmUniversalIN4cute5tupleIJiiiiEEENS1_10collective13CollectiveMmaINS1_34MainloopSm90TmaGmmaWarpSpecializedILi3ENS5_IJNS4_1CILi1EEESB_SB_EEENS1_35KernelTmaWarpSpecializedCooperativeEEENS5_IJNSA_ILi128EEESF_NSA_ILi64EEEEEEfNS5_IJlSB_lEEEfSI_NS4_8TiledMMAINS4_8MMA_AtomIJNS4_4SM904GMMA30MMA_64x128x8_F32TF32TF32_SS_TNILNSM_7ScaleInE1ELSO_1EEEEEENS4_6LayoutINS5_IJNSA_ILi2EEESB_SB_EEENS5_IJSB_NSA_ILi0EEESU_EEEEENS5_IJNS4_10UnderscoreESX_SX_EEEEENS4_13SM90_TMA_LOADENS4_14ComposedLayoutINS4_7SwizzleILi3ELi4ELi3EEENS4_18smem_ptr_flag_bitsILi32EEENSR_INS5_IJNSA_ILi8EEENSA_ILi32EEEEEENS5_IJS17_SB_EEEEEEEvNS4_8identityES10_S1B_vS1C_EENS_8epilogue10collective6detail29Sm90TmaWarpSpecializedAdapterINS1F_15DefaultEpilogueIfSI_SI_NS1E_6thread17LinearCombinationIfLi1EffLNS1J_9ScaleType4KindE0ELNS_15FloatRoundStyleE2EfEENS1_15EpilogueDefaultEEEEEvvEEEEvNT_6ParamsE --------------------------
	.section	.nv.info._ZN7cutlass13device_kernelINS_4gemm6kernel13GemmUniversalIN4cute5tupleIJiiiiEEENS1_10collective13CollectiveMmaINS1_34MainloopSm90TmaGmmaWarpSpecializedILi3ENS5_IJNS4_1CILi1EEESB_SB_EEENS1_35KernelTmaWarpSpecializedCooperativeEEENS5_IJNSA_ILi128EEESF_NSA_ILi64EEEEEEfNS5_IJlSB_lEEEfSI_NS4_8TiledMMAINS4_8MMA_AtomIJNS4_4SM904GMMA30MMA_64x128x8_F32TF32TF32_SS_TNILNSM_7ScaleInE1ELSO_1EEEEEENS4_6LayoutINS5_IJNSA_ILi2EEESB_SB_EEENS5_IJSB_NSA_ILi0EEESU_EEEEENS5_IJNS4_10UnderscoreESX_SX_EEEEENS4_13SM90_TMA_LOADENS4_14ComposedLayoutINS4_7SwizzleILi3ELi4ELi3EEENS4_18smem_ptr_flag_bitsILi32EEENSR_INS5_IJNSA_ILi8EEENSA_ILi32EEEEEENS5_IJS17_SB_EEEEEEEvNS4_8identityES10_S1B_vS1C_EENS_8epilogue10collective6detail29Sm90TmaWarpSpecializedAdapterINS1F_15DefaultEpilogueIfSI_SI_NS1E_6thread17LinearCombinationIfLi1EffLNS1J_9ScaleType4KindE0ELNS_15FloatRoundStyleE2EfEENS1_15EpilogueDefaultEEEEEvvEEEEvNT_6ParamsE,"",@"SHT_CUDA_INFO"
	.sectionflags	@""
	.align	4


	//----- nvinfo : EIATTR_CUDA_API_VERSION
	.align		4
        /*0000*/ 	.byte	0x04, 0x37
        /*0002*/ 	.short	(.L_21 - .L_20)
.L_20:
        /*0004*/ 	.word	0x00000082


	//----- nvinfo : EIATTR_KPARAM_INFO
	.align		4
.L_21:
        /*0008*/ 	.byte	0x04, 0x17
        /*000a*/ 	.short	(.L_23 - .L_22)
.L_22:
        /*000c*/ 	.word	0x00000000
        /*0010*/ 	.short	0x0000
        /*0012*/ 	.short	0x0070
        /*0014*/ 	.byte	0x00, 0xf0, 0x01, 0x10


	//----- nvinfo : EIATTR_SPARSE_MMA_MASK
	.align		4
.L_23:
        /*0018*/ 	.byte	0x03, 0x50
        /*001a*/ 	.short	0x0000


	//----- nvinfo : EIATTR_MAXREG_COUNT
	.align		4
        /*001c*/ 	.byte	0x03, 0x1b
        /*001e*/ 	.short	0x00a8


	//----- nvinfo : EIATTR_NUM_BARRIERS
	.align		4
        /*0020*/ 	.byte	0x02, 0x4c
        /*0022*/ 	.byte	0x01
	.zero		1


	//----- nvinfo : EIATTR_EXTERNS
	.align		4
        /*0024*/ 	.byte	0x04, 0x0f
        /*0026*/ 	.short	(.L_25 - .L_24)


	//   ....[0]....
	.align		4
.L_24:
        /*0028*/ 	.word	index@(__assertfail)


	//----- nvinfo : EIATTR_MERCURY_ISA_VERSION
	.align		4
.L_25:
        /*002c*/ 	.byte	0x03, 0x5f
        /*002e*/ 	.short	0x0101


	//----- nvinfo : EIATTR_INT_WARP_WIDE_INSTR_OFFSETS
	.align		4
        /*0030*/ 	.byte	0x04, 0x31
        /*0032*/ 	.short	(.L_27 - .L_26)


	//   ....[0]....
.L_26:
        /*0034*/ 	.word	0x000003d0


	//   ....[1]....
        /*0038*/ 	.word	0x000003e0


	//   ....[2]....
        /*003c*/ 	.word	0x000004a0


	//----- nvinfo : EIATTR_COOP_GROUP_MASK_REGIDS
	.align		4
.L_27:
        /*0040*/ 	.byte	0x04, 0x29
        /*0042*/ 	.short	(.L_29 - .L_28)


	//   ....[0]....
.L_28:
        /*0044*/ 	.word	0xffffffff


	//   ....[1]....
        /*0048*/ 	.word	0xffffffff


	//   ....[2]....
        /*004c*/ 	.word	0xffffffff


	//   ....[3]....
        /*0050*/ 	.word	0xffffffff


	//   ....[4]....
        /*0054*/ 	.word	0xffffffff


	//----- nvinfo : EIATTR_COOP_GROUP_INSTR_OFFSETS
	.align		4
.L_29:
        /*0058*/ 	.byte	0x04, 0x28
        /*005a*/ 	.short	(.L_31 - .L_30)


	//   ....[0]....
.L_30:
        /*005c*/ 	.word	0x00000060


	//   ....[1]....
        /*0060*/ 	.word	0x00000070


	//   ....[2]....
        /*0064*/ 	.word	0x00000130


	//   ....[3]....
        /*0068*/ 	.word	0x000002a0


	//   ....[4]....
        /*006c*/ 	.word	0x000011a0


	//----- nvinfo : EIATTR_REG_RECONFIG
	.align		4
.L_31:
        /*0070*/ 	.byte	0x01, 0x54
	.zero		2


	//----- nvinfo : EIATTR_SYSCALL_OFFSETS
	.align		4
        /*0074*/ 	.byte	0x04, 0x46
        /*0076*/ 	.short	(.L_33 - .L_32)


	//   ....[0]....
.L_32:
        /*0078*/ 	.word	0x00001390


	//----- nvinfo : EIATTR_MBARRIER_INSTR_OFFSETS
	.align		4
.L_33:
        /*007c*/ 	.byte	0x04, 0x39
        /*007e*/ 	.short	(.L_35 - .L_34)


	//   ....[0]....
.L_34:
        /*0080*/ 	.word	0x00000230
        /*0084*/ 	.word	0x000000ff
        /*0088*/ 	.word	0x00000000
        /*008c*/ 	.short	0x0100
        /*008e*/ 	.byte	0x08
	.zero		1


	//   ....[1]....
        /*0090*/ 	.word	0x00000240
        /*0094*/ 	.word	0x000000ff
        /*0098*/ 	.word	0x00000018
        /*009c*/ 	.short	0x0100
        /*009e*/ 	.byte	0x08
	.zero		1


	//   ....[2]....
        /*00a0*/ 	.word	0x00000250
        /*00a4*/ 	.word	0x000000ff
        /*00a8*/ 	.word	0x00000008
        /*00ac*/ 	.short	0x0100
        /*00ae*/ 	.byte	0x08
	.zero		1


	//   ....[3]....
        /*00b0*/ 	.word	0x00000260
        /*00b4*/ 	.word	0x000000ff
        /*00b8*/ 	.word	0x00000020
        /*00bc*/ 	.short	0x0100
        /*00be*/ 	.byte	0x08
	.zero		1


	//   ....[4]....
        /*00c0*/ 	.word	0x00000270
        /*00c4*/ 	.word	0x000000ff
        /*00c8*/ 	.word	0x00000010
        /*00cc*/ 	.short	0x0100
        /*00ce*/ 	.byte	0x08
	.zero		1


	//   ....[5]....
        /*00d0*/ 	.word	0x00000280
        /*00d4*/ 	.word	0x000000ff
        /*00d8*/ 	.word	0x00000028
        /*00dc*/ 	.short	0x0100
        /*00de*/ 	.byte	0x08
	.zero		1


	//   ....[6]....
        /*00e0*/ 	.word	0x00000520
        /*00e4*/ 	.word	0x000000ff
        /*00e8*/ 	.word	0x00000040
        /*00ec*/ 	.short	0x0100
        /*00ee*/ 	.byte	0x08
	.zero		1


	//   ....[7]....
        /*00f0*/ 	.word	0x000005a0
        /*00f4*/ 	.word	0x000000ff
        /*00f8*/ 	.word	0x00000048
        /*00fc*/ 	.short	0x0100
        /*00fe*/ 	.byte	0x08
	.zero		1


	//   ....[8]....
        /*0100*/ 	.word	0x00001410
        /*0104*/ 	.word	0x00000003
        /*0108*/ 	.word	0x00000000
        /*010c*/ 	.short	0x010a
        /*010e*/ 	.byte	0x3f
	.zero		1


	//   ....[9]....
        /*0110*/ 	.word	0x00001470
        /*0114*/ 	.word	0x00000003
        /*0118*/ 	.word	0x00000000
        /*011c*/ 	.short	0x010a
        /*011e*/ 	.byte	0x3f
	.zero		1


	//   ....[10]....
        /*0120*/ 	.word	0x00001980
        /*0124*/ 	.word	0x000000ff
        /*0128*/ 	.word	0x00000000
        /*012c*/ 	.short	0x010a
        /*012e*/ 	.byte	0x08
	.zero		1


	//   ....[11]....
        /*0130*/ 	.word	0x000019c0
        /*0134*/ 	.word	0x000000ff
        /*0138*/ 	.word	0x00000000
        /*013c*/ 	.short	0x010a
        /*013e*/ 	.byte	0x08
	.zero		1


	//   ....[12]....
        /*0140*/ 	.word	0x00001de0
        /*0144*/ 	.word	0x000000ff
        /*0148*/ 	.word	0x00000000
        /*014c*/ 	.short	0x0101
        /*014e*/ 	.byte	0x07
	.zero		1


	//   ....[13]....
        /*0150*/ 	.word	0x00001fc0
        /*0154*/ 	.word	0x000000ff
        /*0158*/ 	.word	0x00000000
        /*015c*/ 	.short	0x0101
        /*015e*/ 	.byte	0x06
	.zero		1


	//   ....[14]....
        /*0160*/ 	.word	0x00006520
        /*0164*/ 	.word	0x0000000e
        /*0168*/ 	.word	0x00000018
        /*016c*/ 	.short	0x010a
        /*016e*/ 	.byte	0x3f
	.zero		1


	//   ....[15]....
        /*0170*/ 	.word	0x00006950
        /*0174*/ 	.word	0x00000006
        /*0178*/ 	.word	0x00000048
        /*017c*/ 	.short	0x0101
        /*017e*/ 	.byte	0x3f
	.zero		1


	//   ....[16]....
        /*0180*/ 	.word	0x00007070
        /*0184*/ 	.word	0x00000007
        /*0188*/ 	.word	0x00000000
        /*018c*/ 	.short	0x010a
        /*018e*/ 	.byte	0x3f
	.zero		1


	//   ....[17]....
        /*0190*/ 	.word	0x000070f0
        /*0194*/ 	.word	0x00000009
        /*0198*/ 	.word	0x00000000
        /*019c*/ 	.short	0x010a
        /*019e*/ 	.byte	0x3f
	.zero		1


	//   ....[18]....
        /*01a0*/ 	.word	0x00007180
        /*01a4*/ 	.word	0x00000003
        /*01a8*/ 	.word	0x00000000
        /*01ac*/ 	.short	0x010a
        /*01ae*/ 	.byte	0x3f
	.zero		1


	//   ....[19]....
        /*01b0*/ 	.word	0x000071e0
        /*01b4*/ 	.word	0x00000003
        /*01b8*/ 	.word	0x00000000
        /*01bc*/ 	.short	0x010a
        /*01be*/ 	.byte	0x3f
	.zero		1


	//   ....[20]....
        /*01c0*/ 	.word	0x00007240
        /*01c4*/ 	.word	0x00000004
        /*01c8*/ 	.word	0x00000000
        /*01cc*/ 	.short	0x010a
        /*01ce*/ 	.byte	0x3f
	.zero		1


	//   ....[21]....
        /*01d0*/ 	.word	0x00007310
        /*01d4*/ 	.word	0x0000000e
        /*01d8*/ 	.word	0x00000018
        /*01dc*/ 	.short	0x010a
        /*01de*/ 	.byte	0x3f
	.zero		1


	//   ....[22]....
        /*01e0*/ 	.word	0x000073e0
        /*01e4*/ 	.word	0x00000007
        /*01e8*/ 	.word	0x00000000
        /*01ec*/ 	.short	0x010a
        /*01ee*/ 	.byte	0x3f
	.zero		1


	//   ....[23]....
        /*01f0*/ 	.word	0x00007430
        /*01f4*/ 	.word	0x00000009
        /*01f8*/ 	.word	0x00000000
        /*01fc*/ 	.short	0x010a
        /*01fe*/ 	.byte	0x3f
	.zero		1


	//----- nvinfo : EIATTR_NUM_MBARRIERS
	.align		4
.L_35:
        /*0200*/ 	.byte	0x03, 0x38
        /*0202*/ 	.short	0x0008


	//----- nvinfo : EIATTR_EXIT_INSTR_OFFSETS
	.align		4
        /*0204*/ 	.byte	0x04, 0x1c
        /*0206*/ 	.short	(.L_37 - .L_36)


	//   ....[0]....
.L_36:
        /*0208*/ 	.word	0x00000640


	//   ....[1]....
        /*020c*/ 	.word	0x00000f00


	//   ....[2]....
        /*0210*/ 	.word	0x00005c00


	//   ....[3]....
        /*0214*/ 	.word	0x00006230


	//   ....[4]....
        /*0218*/ 	.word	0x000071d0


	//----- nvinfo : EIATTR_MAX_THREADS
	.align		4
.L_37:
        /*021c*/ 	.byte	0x04, 0x05
        /*021e*/ 	.short	(.L_39 - .L_38)
.L_38:
        /*0220*/ 	.word	0x00000180
        /*0224*/ 	.word	0x00000001
        /*0228*/ 	.word	0x00000001


	//----- nvinfo : EIATTR_CRS_STACK_SIZE
	.align		4
.L_39:
        /*022c*/ 	.byte	0x04, 0x1e
        /*022e*/ 	.short	(.L_41 - .L_40)
.L_40:
        /*0230*/ 	.word	0x00000000


	//----- nvinfo : EIATTR_CBANK_PARAM_SIZE
	.align		4
.L_41:
        /*0234*/ 	.byte	0x03, 0x19
        /*0236*/ 	.short	0x0470


	//----- nvinfo : EIATTR_PARAM_CBANK
	.align		4
        /*0238*/ 	.byte	0x04, 0x0a
        /*023a*/ 	.short	(.L_43 - .L_42)
	.align		4
.L_42:
        /*023c*/ 	.word	index@(.nv.constant0._ZN7cutlass13device_kernelINS_4gemm6kernel13GemmUniversalIN4cute5tupleIJiiiiEEENS1_10collective13CollectiveMmaINS1_34MainloopSm90TmaGmmaWarpSpecializedILi3ENS5_IJNS4_1CILi1EEESB_SB_EEENS1_35KernelTmaWarpSpecializedCooperativeEEENS5_IJNSA_ILi128EEESF_NSA_ILi64EEEEEEfNS5_IJlSB_lEEEfSI_NS4_8TiledMMAINS4_8MMA_AtomIJNS4_4SM904GMMA30MMA_64x128x8_F32TF32TF32_SS_TNILNSM_7ScaleInE1ELSO_1EEEEEENS4_6LayoutINS5_IJNSA_ILi2EEESB_SB_EEENS5_IJSB_NSA_ILi0EEESU_EEEEENS5_IJNS4_10UnderscoreESX_SX_EEEEENS4_13SM90_TMA_LOADENS4_14ComposedLayoutINS4_7SwizzleILi3ELi4ELi3EEENS4_18smem_ptr_flag_bitsILi32EEENSR_INS5_IJNSA_ILi8EEENSA_ILi32EEEEEENS5_IJS17_SB_EEEEEEEvNS4_8identityES10_S1B_vS1C_EENS_8epilogue10collective6detail29Sm90TmaWarpSpecializedAdapterINS1F_15DefaultEpilogueIfSI_SI_NS1E_6thread17LinearCombinationIfLi1EffLNS1J_9ScaleType4KindE0ELNS_15FloatRoundStyleE2EfEENS1_15EpilogueDefaultEEEEEvvEEEEvNT_6ParamsE)
        /*0240*/ 	.short	0x0210
        /*0242*/ 	.short	0x0470


	//----- nvinfo : EIATTR_SW_WAR
	.align		4
.L_43:
        /*0244*/ 	.byte	0x04, 0x36
        /*0246*/ 	.short	(.L_45 - .L_44)
.L_44:
        /*0248*/ 	.word	0x00000008
.L_45:


//--------------------- .nv.callgraph             --------------------------
	.section	.nv.callgraph,"",@"SHT_CUDA_CALLGRAPH"
	.align	4
	.sectionentsize	8
	.align		4
        /*0000*/ 	.word	0x00000000
	.align		4
        /*0004*/ 	.word	0xffffffff
	.align		4
        /*0008*/ 	.word	index@(_ZN7cutlass13device_kernelINS_4gemm6kernel13GemmUniversalIN4cute5tupleIJiiiiEEENS1_10collective13CollectiveMmaINS1_34MainloopSm90TmaGmmaWarpSpecializedILi3ENS5_IJNS4_1CILi1EEESB_SB_EEENS1_35KernelTmaWarpSpecializedCooperativeEEENS5_IJNSA_ILi128EEESF_NSA_ILi64EEEEEEfNS5_IJlSB_lEEEfSI_NS4_8TiledMMAINS4_8MMA_AtomIJNS4_4SM904GMMA30MMA_64x128x8_F32TF32TF32_SS_TNILNSM_7ScaleInE1ELSO_1EEEEEENS4_6LayoutINS5_IJNSA_ILi2EEESB_SB_EEENS5_IJSB_NSA_ILi0EEESU_EEEEENS5_IJNS4_10UnderscoreESX_SX_EEEEENS4_13SM90_TMA_LOADENS4_14ComposedLayoutINS4_7SwizzleILi3ELi4ELi3EEENS4_18smem_ptr_flag_bitsILi32EEENSR_INS5_IJNSA_ILi8EEENSA_ILi32EEEEEENS5_IJS17_SB_EEEEEEEvNS4_8identityES10_S1B_vS1C_EENS_8epilogue10collective6detail29Sm90TmaWarpSpecializedAdapterINS1F_15DefaultEpilogueIfSI_SI_NS1E_6thread17LinearCombinationIfLi1EffLNS1J_9ScaleType4KindE0ELNS_15FloatRoundStyleE2EfEENS1_15EpilogueDefaultEEEEEvvEEEEvNT_6ParamsE)
	.align		4
        /*000c*/ 	.word	index@(__assertfail)
	.align		4
        /*0010*/ 	.word	0x00000000
	.align		4
        /*0014*/ 	.word	0xfffffffe
	.align		4
        /*0018*/ 	.word	0x00000000
	.align		4
        /*001c*/ 	.word	0xfffffffd
	.align		4
        /*0020*/ 	.word	0x00000000
	.align		4
        /*0024*/ 	.word	0xfffffffc


//--------------------- .nv.constant4             --------------------------
	.section	.nv.constant4,"a",@progbits
	.align	8
	.align		8
.nv.constant4:
        /*0000*/ 	.dword	__assertfail
	.align		8
        /*0008*/ 	.dword	__unnamed_1
	.align		8
        /*0010*/ 	.dword	_ZN40_INTERNAL_856e4363_4_k_cu_d4f8561e_375354cuda3std3__45__cpo5beginE
	.align		8
        /*0018*/ 	.dword	_ZN40_INTERNAL_856e4363_4_k_cu_d4f8561e_375354cuda3std3__45__cpo3endE
	.align		8
        /*0020*/ 	.dword	_ZN40_INTERNAL_856e4363_4_k_cu_d4f8561e_375354cuda3std3__45__cpo6cbeginE
	.align		8
        /*0028*/ 	.dword	_ZN40_INTERNAL_856e4363_4_k_cu_d4f8561e_375354cuda3std3__45__cpo4cendE
	.align		8
        /*0030*/ 	.dword	_ZN40_INTERNAL_856e4363_4_k_cu_d4f8561e_375354cuda3std3__442_GLOBAL__N__856e4363_4_k_cu_d4f8561e_375356ignoreE
	.align		8
        /*0038*/ 	.dword	_ZN40_INTERNAL_856e4363_4_k_cu_d4f8561e_375354cuda3std3__419piecewise_constructE
	.align		8
        /*0040*/ 	.dword	_ZN40_INTERNAL_856e4363_4_k_cu_d4f8561e_375354cuda3std3__48in_placeE
	.align		8
        /*0048*/ 	.dword	_ZN40_INTERNAL_856e4363_4_k_cu_d4f8561e_375354cuda3std6ranges3__45__cpo4swapE
	.align		8
        /*0050*/ 	.dword	_ZN40_INTERNAL_856e4363_4_k_cu_d4f8561e_375354cuda3std6ranges3__45__cpo9iter_moveE
	.align		8
        /*0058*/ 	.dword	_ZN40_INTERNAL_856e4363_4_k_cu_d4f8561e_375354cute7productE
	.align		8
        /*0060*/ 	.dword	_ZN40_INTERNAL_856e4363_4_k_cu_d4f8561e_375354cute1_E
	.align		8
        /*0068*/ 	.dword	$str$22
	.align		8
        /*0070*/ 	.dword	$str$23


//--------------------- .text._ZN7cutlass13device_kernelINS_4gemm6kernel13GemmUniversalIN4cute5tupleIJiiiiEEENS1_10collective13CollectiveMmaINS1_34MainloopSm90TmaGmmaWarpSpecializedILi3ENS5_IJNS4_1CILi1EEESB_SB_EEENS1_35KernelTmaWarpSpecializedCooperativeEEENS5_IJNSA_ILi128EEESF_NSA_ILi64EEEEEEfNS5_IJlSB_lEEEfSI_NS4_8TiledMMAINS4_8MMA_AtomIJNS4_4SM904GMMA30MMA_64x128x8_F32TF32TF32_SS_TNILNSM_7ScaleInE1ELSO_1EEEEEENS4_6LayoutINS5_IJNSA_ILi2EEESB_SB_EEENS5_IJSB_NSA_ILi0EEESU_EEEEENS5_IJNS4_10UnderscoreESX_SX_EEEEENS4_13SM90_TMA_LOADENS4_14ComposedLayoutINS4_7SwizzleILi3ELi4ELi3EEENS4_18smem_ptr_flag_bitsILi32EEENSR_INS5_IJNSA_ILi8EEENSA_ILi32EEEEEENS5_IJS17_SB_EEEEEEEvNS4_8identityES10_S1B_vS1C_EENS_8epilogue10collective6detail29Sm90TmaWarpSpecializedAdapterINS1F_15DefaultEpilogueIfSI_SI_NS1E_6thread17LinearCombinationIfLi1EffLNS1J_9ScaleType4KindE0ELNS_15FloatRoundStyleE2EfEENS1_15EpilogueDefaultEEEEEvvEEEEvNT_6ParamsE --------------------------
	.section	.text._ZN7cutlass13device_kernelINS_4gemm6kernel13GemmUniversalIN4cute5tupleIJiiiiEEENS1_10collective13CollectiveMmaINS1_34MainloopSm90TmaGmmaWarpSpecializedILi3ENS5_IJNS4_1CILi1EEESB_SB_EEENS1_35KernelTmaWarpSpecializedCooperativeEEENS5_IJNSA_ILi128EEESF_NSA_ILi64EEEEEEfNS5_IJlSB_lEEEfSI_NS4_8TiledMMAINS4_8MMA_AtomIJNS4_4SM904GMMA30MMA_64x128x8_F32TF32TF32_SS_TNILNSM_7ScaleInE1ELSO_1EEEEEENS4_6LayoutINS5_IJNSA_ILi2EEESB_SB_EEENS5_IJSB_NSA_ILi0EEESU_EEEEENS5_IJNS4_10UnderscoreESX_SX_EEEEENS4_13SM90_TMA_LOADENS4_14ComposedLayoutINS4_7SwizzleILi3ELi4ELi3EEENS4_18smem_ptr_flag_bitsILi32EEENSR_INS5_IJNSA_ILi8EEENSA_ILi32EEEEEENS5_IJS17_SB_EEEEEEEvNS4_8identityES10_S1B_vS1C_EENS_8epilogue10collective6detail29Sm90TmaWarpSpecializedAdapterINS1F_15DefaultEpilogueIfSI_SI_NS1E_6thread17LinearCombinationIfLi1EffLNS1J_9ScaleType4KindE0ELNS_15FloatRoundStyleE2EfEENS1_15EpilogueDefaultEEEEEvvEEEEvNT_6ParamsE,"ax",@progbits
	.align	128
.text._ZN7cutlass13device_kernelINS_4gemm6kernel13GemmUniversalIN4cute5tupleIJiiiiEEENS1_10collective13CollectiveMmaINS1_34MainloopSm90TmaGmmaWarpSpecializedILi3ENS5_IJNS4_1CILi1EEESB_SB_EEENS1_35KernelTmaWarpSpecializedCooperativeEEENS5_IJNSA_ILi128EEESF_NSA_ILi64EEEEEEfNS5_IJlSB_lEEEfSI_NS4_8TiledMMAINS4_8MMA_AtomIJNS4_4SM904GMMA30MMA_64x128x8_F32TF32TF32_SS_TNILNSM_7ScaleInE1ELSO_1EEEEEENS4_6LayoutINS5_IJNSA_ILi2EEESB_SB_EEENS5_IJSB_NSA_ILi0EEESU_EEEEENS5_IJNS4_10UnderscoreESX_SX_EEEEENS4_13SM90_TMA_LOADENS4_14ComposedLayoutINS4_7SwizzleILi3ELi4ELi3EEENS4_18smem_ptr_flag_bitsILi32EEENSR_INS5_IJNSA_ILi8EEENSA_ILi32EEEEEENS5_IJS17_SB_EEEEEEEvNS4_8identityES10_S1B_vS1C_EENS_8epilogue10collective6detail29Sm90TmaWarpSpecializedAdapterINS1F_15DefaultEpilogueIfSI_SI_NS1E_6thread17LinearCombinationIfLi1EffLNS1J_9ScaleType4KindE0ELNS_15FloatRoundStyleE2EfEENS1_15EpilogueDefaultEEEEEvvEEEEvNT_6ParamsE:
        .type           _ZN7cutlass13device_kernelINS_4gemm6kernel13GemmUniversalIN4cute5tupleIJiiiiEEENS1_10collective13CollectiveMmaINS1_34MainloopSm90TmaGmmaWarpSpecializedILi3ENS5_IJNS4_1CILi1EEESB_SB_EEENS1_35KernelTmaWarpSpecializedCooperativeEEENS5_IJNSA_ILi128EEESF_NSA_ILi64EEEEEEfNS5_IJlSB_lEEEfSI_NS4_8TiledMMAINS4_8MMA_AtomIJNS4_4SM904GMMA30MMA_64x128x8_F32TF32TF32_SS_TNILNSM_7ScaleInE1ELSO_1EEEEEENS4_6LayoutINS5_IJNSA_ILi2EEESB_SB_EEENS5_IJSB_NSA_ILi0EEESU_EEEEENS5_IJNS4_10UnderscoreESX_SX_EEEEENS4_13SM90_TMA_LOADENS4_14ComposedLayoutINS4_7SwizzleILi3ELi4ELi3EEENS4_18smem_ptr_flag_bitsILi32EEENSR_INS5_IJNSA_ILi8EEENSA_ILi32EEEEEENS5_IJS17_SB_EEEEEEEvNS4_8identityES10_S1B_vS1C_EENS_8epilogue10collective6detail29Sm90TmaWarpSpecializedAdapterINS1F_15DefaultEpilogueIfSI_SI_NS1E_6thread17LinearCombinationIfLi1EffLNS1J_9ScaleType4KindE0ELNS_15FloatRoundStyleE2EfEENS1_15EpilogueDefaultEEEEEvvEEEEvNT_6ParamsE,@function
        .size           _ZN7cutlass13device_kernelINS_4gemm6kernel13GemmUniversalIN4cute5tupleIJiiiiEEENS1_10collective13CollectiveMmaINS1_34MainloopSm90TmaGmmaWarpSpecializedILi3ENS5_IJNS4_1CILi1EEESB_SB_EEENS1_35KernelTmaWarpSpecializedCooperativeEEENS5_IJNSA_ILi128EEESF_NSA_ILi64EEEEEEfNS5_IJlSB_lEEEfSI_NS4_8TiledMMAINS4_8MMA_AtomIJNS4_4SM904GMMA30MMA_64x128x8_F32TF32TF32_SS_TNILNSM_7ScaleInE1ELSO_1EEEEEENS4_6LayoutINS5_IJNSA_ILi2EEESB_SB_EEENS5_IJSB_NSA_ILi0EEESU_EEEEENS5_IJNS4_10UnderscoreESX_SX_EEEEENS4_13SM90_TMA_LOADENS4_14ComposedLayoutINS4_7SwizzleILi3ELi4ELi3EEENS4_18smem_ptr_flag_bitsILi32EEENSR_INS5_IJNSA_ILi8EEENSA_ILi32EEEEEENS5_IJS17_SB_EEEEEEEvNS4_8identityES10_S1B_vS1C_EENS_8epilogue10collective6detail29Sm90TmaWarpSpecializedAdapterINS1F_15DefaultEpilogueIfSI_SI_NS1E_6thread17LinearCombinationIfLi1EffLNS1J_9ScaleType4KindE0ELNS_15FloatRoundStyleE2EfEENS1_15EpilogueDefaultEEEEEvvEEEEvNT_6ParamsE,(.L_x_192 - _ZN7cutlass13device_kernelINS_4gemm6kernel13GemmUniversalIN4cute5tupleIJiiiiEEENS1_10collective13CollectiveMmaINS1_34MainloopSm90TmaGmmaWarpSpecializedILi3ENS5_IJNS4_1CILi1EEESB_SB_EEENS1_35KernelTmaWarpSpecializedCooperativeEEENS5_IJNSA_ILi128EEESF_NSA_ILi64EEEEEEfNS5_IJlSB_lEEEfSI_NS4_8TiledMMAINS4_8MMA_AtomIJNS4_4SM904GMMA30MMA_64x128x8_F32TF32TF32_SS_TNILNSM_7ScaleInE1ELSO_1EEEEEENS4_6LayoutINS5_IJNSA_ILi2EEESB_SB_EEENS5_IJSB_NSA_ILi0EEESU_EEEEENS5_IJNS4_10UnderscoreESX_SX_EEEEENS4_13SM90_TMA_LOADENS4_14ComposedLayoutINS4_7SwizzleILi3ELi4ELi3EEENS4_18smem_ptr_flag_bitsILi32EEENSR_INS5_IJNSA_ILi8EEENSA_ILi32EEEEEENS5_IJS17_SB_EEEEEEEvNS4_8identityES10_S1B_vS1C_EENS_8epilogue10collective6detail29Sm90TmaWarpSpecializedAdapterINS1F_15DefaultEpilogueIfSI_SI_NS1E_6thread17LinearCombinationIfLi1EffLNS1J_9ScaleType4KindE0ELNS_15FloatRoundStyleE2EfEENS1_15EpilogueDefaultEEEEEvvEEEEvNT_6ParamsE)
        .other          _ZN7cutlass13device_kernelINS_4gemm6kernel13GemmUniversalIN4cute5tupleIJiiiiEEENS1_10collective13CollectiveMmaINS1_34MainloopSm90TmaGmmaWarpSpecializedILi3ENS5_IJNS4_1CILi1EEESB_SB_EEENS1_35KernelTmaWarpSpecializedCooperativeEEENS5_IJNSA_ILi128EEESF_NSA_ILi64EEEEEEfNS5_IJlSB_lEEEfSI_NS4_8TiledMMAINS4_8MMA_AtomIJNS4_4SM904GMMA30MMA_64x128x8_F32TF32TF32_SS_TNILNSM_7ScaleInE1ELSO_1EEEEEENS4_6LayoutINS5_IJNSA_ILi2EEESB_SB_EEENS5_IJSB_NSA_ILi0EEESU_EEEEENS5_IJNS4_10UnderscoreESX_SX_EEEEENS4_13SM90_TMA_LOADENS4_14ComposedLayoutINS4_7SwizzleILi3ELi4ELi3EEENS4_18smem_ptr_flag_bitsILi32EEENSR_INS5_IJNSA_ILi8EEENSA_ILi32EEEEEENS5_IJS17_SB_EEEEEEEvNS4_8identityES10_S1B_vS1C_EENS_8epilogue10collective6detail29Sm90TmaWarpSpecializedAdapterINS1F_15DefaultEpilogueIfSI_SI_NS1E_6thread17LinearCombinationIfLi1EffLNS1J_9ScaleType4KindE0ELNS_15FloatRoundStyleE2EfEENS1_15EpilogueDefaultEEEEEvvEEEEvNT_6ParamsE,@"STO_CUDA_ENTRY STV_DEFAULT"
_ZN7cutlass13device_kernelINS_4gemm6kernel13GemmUniversalIN4cute5tupleIJiiiiEEENS1_10collective13CollectiveMmaINS1_34MainloopSm90TmaGmmaWarpSpecializedILi3ENS5_IJNS4_1CILi1EEESB_SB_EEENS1_35KernelTmaWarpSpecializedCooperativeEEENS5_IJNSA_ILi128EEESF_NSA_ILi64EEEEEEfNS5_IJlSB_lEEEfSI_NS4_8TiledMMAINS4_8MMA_AtomIJNS4_4SM904GMMA30MMA_64x128x8_F32TF32TF32_SS_TNILNSM_7ScaleInE1ELSO_1EEEEEENS4_6LayoutINS5_IJNSA_ILi2EEESB_SB_EEENS5_IJSB_NSA_ILi0EEESU_EEEEENS5_IJNS4_10UnderscoreESX_SX_EEEEENS4_13SM90_TMA_LOADENS4_14ComposedLayoutINS4_7SwizzleILi3ELi4ELi3EEENS4_18smem_ptr_flag_bitsILi32EEENSR_INS5_IJNSA_ILi8EEENSA_ILi32EEEEEENS5_IJS17_SB_EEEEEEEvNS4_8identityES10_S1B_vS1C_EENS_8epilogue10collective6detail29Sm90TmaWarpSpecializedAdapterINS1F_15DefaultEpilogueIfSI_SI_NS1E_6thread17LinearCombinationIfLi1EffLNS1J_9ScaleType4KindE0ELNS_15FloatRoundStyleE2EfEENS1_15EpilogueDefaultEEEEEvvEEEEvNT_6ParamsE:
[----:B------:R-:W0:Y:S01]  /*0000*/  LDC R1, c[0x0][0x28] ;  /* 0x00000a00ff017b82 */ /* 0x000e220000000800 */
[----:B------:R-:W1:Y:S01]  /*0010*/  S2R R3, SR_TID.X ;  /* 0x0000000000037919 */ /* 0x000e620000002100 */
[----:B------:R-:W-:Y:S01]  /*0020*/  ELECT P0, URZ, PT ;  /* 0x00000000003f782f */ /* 0x000fe20003800000 */
[----:B------:R-:W-:Y:S01]  /*0030*/  BSSY B0, `(.L_x_0) ;  /* 0x000000f000007945 */ /* 0x000fe20003800000 */
[--C-:B-1----:R-:W-:Y:S02]  /*0040*/  SHF.R.U32.HI R0, RZ, 0x5, R3.reuse ;  /* 0x00000005ff007819 */ /* 0x102fe40000011603 */
[----:B------:R-:W-:-:S03]  /*0050*/  SHF.R.U32.HI R14, RZ, 0x7, R3 ;  /* 0x00000007ff0e7819 */ /* 0x000fc60000011603 */
[----:B------:R-:W1:Y:S04]  /*0060*/  SHFL.IDX PT, R4, R0, RZ, 0x1f ;  /* 0x00001fff00047589 */ /* 0x000e6800000e0000 */
[----:B------:R2:W3:Y:S01]  /*0070*/  SHFL.IDX PT, R10, R14, RZ, 0x1f ;  /* 0x00001fff0e0a7589 */ /* 0x0004e200000e0000 */
[----:B-1----:R-:W-:-:S13]  /*0080*/  ISETP.NE.OR P0, PT, R4, RZ, !P0 ;  /* 0x000000ff0400720c */ /* 0x002fda0004705670 */
[----:B0-23--:R-:W-:Y:S05]  /*0090*/  @P0 BRA `(.L_x_1) ;  /* 0x0000000000200947 */ /* 0x00dfea0003800000 */
[----:B------:R-:W-:Y:S02]  /*00a0*/  ULDC.64 UR4, c[0x0][0x198] ;  /* 0x0000660000047ab9 */ /* 0x000fe40000000a00 */
[----:B------:R-:W-:Y:S02]  /*00b0*/  UIADD3 UR6, UP0, UR4, 0xf0, URZ ;  /* 0x000000f004067890 */ /* 0x000fe4000ff1e03f */
[----:B------:R-:W-:Y:S02]  /*00c0*/  UIADD3 UR4, UP1, UR4, 0x1f0, URZ ;  /* 0x000001f004047890 */ /* 0x000fe4000ff3e03f */
[----:B------:R-:W-:Y:S02]  /*00d0*/  UIADD3.X UR7, URZ, UR5, URZ, UP0, !UPT ;  /* 0x000000053f077290 */ /* 0x000fe400087fe43f */
[----:B------:R-:W-:-:S07]  /*00e0*/  UIADD3.X UR5, URZ, UR5, URZ, UP1, !UPT ;  /* 0x000000053f057290 */ /* 0x000fce0008ffe43f */
[----:B------:R0:W-:Y:S02]  /*00f0*/  UTMACCTL.PF [UR6] ;  /* 0x00000000060079b9 */ /* 0x0001e40008040000 */
[----:B------:R0:W-:Y:S02]  /*0100*/  UTMACCTL.PF [UR4] ;  /* 0x00000000040079b9 */ /* 0x0001e40008040000 */
[----:B0-----:R-:W-:Y:S01]  /*0110*/  NOP ;  /* 0x0000000000007918 */ /* 0x001fe20000000000 */
.L_x_1:
[----:B------:R-:W-:Y:S05]  /*0120*/  BSYNC B0 ;  /* 0x0000000000007941 */ /* 0x000fea0003800000 */
.L_x_0:
[----:B------:R-:W0:Y:S02]  /*0130*/  SHFL.IDX PT, R2, R0, RZ, 0x1f ;  /* 0x00001fff00027589 */ /* 0x000e2400000e0000 */
[----:B0-----:R-:W-:-:S13]  /*0140*/  ISETP.NE.AND P0, PT, R2, RZ, PT ;  /* 0x000000ff0200720c */ /* 0x001fda0003f05270 */
[----:B------:R-:W-:Y:S05]  /*0150*/  @P0 BRA `(.L_x_2) ;  /* 0x0000000000500947 */ /* 0x000fea0003800000 */
[----:B------:R-:W0:Y:S01]  /*0160*/  S2UR UR8, SR_CgaCtaId ;  /* 0x00000000000879c3 */ /* 0x000e220000008800 */
[----:B------:R-:W-:Y:S01]  /*0170*/  UMOV UR4, 0x400 ;  /* 0x0000040000047882 */ /* 0x000fe20000000000 */
[----:B------:R-:W-:Y:S01]  /*0180*/  UMOV UR5, 0x1 ;  /* 0x0000000100057882 */ /* 0x000fe20000000000 */
[----:B------:R-:W-:Y:S01]  /*0190*/  UMOV UR6, 0x100 ;  /* 0x0000010000067882 */ /* 0x000fe20000000000 */
[----:B------:R-:W-:Y:S01]  /*01a0*/  ELECT P0, URZ, PT ;  /* 0x00000000003f782f */ /* 0x000fe20003800000 */
[----:B------:R-:W-:-:S04]  /*01b0*/  UIADD3 UR6, -UR6, 0x100000, URZ ;  /* 0x0010000006067890 */ /* 0x000fc8000fffe13f */
[----:B------:R-:W-:Y:S02]  /*01c0*/  USHF.L.U32 UR7, UR6, 0xb, URZ ;  /* 0x0000000b06077899 */ /* 0x000fe4000800063f */
[----:B------:R-:W-:Y:S02]  /*01d0*/  USHF.L.U32 UR6, UR6, 0x1, URZ ;  /* 0x0000000106067899 */ /* 0x000fe4000800063f */
[----:B0-----:R-:W-:Y:S02]  /*01e0*/  ULEA UR8, UR8, UR4, 0x18 ;  /* 0x0000000408087291 */ /* 0x001fe4000f8ec03f */
[----:B------:R-:W-:-:S04]  /*01f0*/  UIADD3 UR4, -UR5, 0x100000, URZ ;  /* 0x0010000005047890 */ /* 0x000fc8000fffe13f */
[----:B------:R-:W-:Y:S02]  /*0200*/  USHF.L.U32 UR5, UR4, 0xb, URZ ;  /* 0x0000000b04057899 */ /* 0x000fe4000800063f */
[----:B------:R-:W-:Y:S01]  /*0210*/  USHF.L.U32 UR4, UR4, 0x1, URZ ;  /* 0x0000000104047899 */ /* 0x000fe2000800063f */
[----:B------:R-:W0:Y:S11]  /*0220*/  FENCE.VIEW.ASYNC.S ;  /* 0x00000000000073c6 */ /* 0x000e360000000000 */
[----:B0-----:R0:W1:Y:S01]  /*0230*/  SYNCS.EXCH.64 URZ, [UR8], UR4 ;  /* 0x00000004083f75b2 */ /* 0x0010620008000100 */
[----:B------:R0:W2:Y:S01]  /*0240*/  SYNCS.EXCH.64 URZ, [UR8+0x18], UR6 ;  /* 0x00001806083f75b2 */ /* 0x0000a20008000100 */
[----:B------:R0:W3:Y:S01]  /*0250*/  SYNCS.EXCH.64 URZ, [UR8+0x8], UR4 ;  /* 0x00000804083f75b2 */ /* 0x0000e20008000100 */
[----:B------:R0:W4:Y:S01]  /*0260*/  SYNCS.EXCH.64 URZ, [UR8+0x20], UR6 ;  /* 0x00002006083f75b2 */ /* 0x0001220008000100 */
[----:B------:R0:W0:Y:S01]  /*0270*/  SYNCS.EXCH.64 URZ, [UR8+0x10], UR4 ;  /* 0x00001004083f75b2 */ /* 0x0000220008000100 */
[----:B------:R0:W0:Y:S01]  /*0280*/  SYNCS.EXCH.64 URZ, [UR8+0x28], UR6 ;  /* 0x00002806083f75b2 */ /* 0x0000220008000100 */
[----:B------:R-:W-:Y:S01]  /*0290*/  NOP ;  /* 0x0000000000007918 */ /* 0x000fe20000000000 */
.L_x_2:
[----:B------:R-:W5:Y:S01]  /*02a0*/  SHFL.IDX PT, R0, R0, RZ, 0x1f ;  /* 0x00001fff00007589 */ /* 0x000f6200000e0000 */
[----:B------:R-:W-:Y:S01]  /*02b0*/  ELECT P0, URZ, PT ;  /* 0x00000000003f782f */ /* 0x000fe20003800000 */
[----:B------:R-:W1:Y:S01]  /*02c0*/  LDC R2, c[0x0][0x65c] ;  /* 0x00019700ff027b82 */ /* 0x000e620000000800 */
[----:B------:R-:W-:Y:S01]  /*02d0*/  SHF.R.S32.HI R7, RZ, 0x1f, R4 ;  /* 0x0000001fff077819 */ /* 0x000fe20000011404 */
[----:B------:R-:W2:Y:S01]  /*02e0*/  S2R R5, SR_CTAID.Y ;  /* 0x0000000000057919 */ /* 0x000ea20000002600 */
[----:B0-----:R-:W-:Y:S01]  /*02f0*/  UMOV UR4, 0x20 ;  /* 0x0000002000047882 */ /* 0x001fe20000000000 */
[----:B------:R-:W-:Y:S01]  /*0300*/  NOP ;  /* 0x0000000000007918 */ /* 0x000fe20000000000 */
[----:B------:R-:W-:Y:S01]  /*0310*/  LEA.HI R7, R7, R4, RZ, 0x2 ;  /* 0x0000000407077211 */ /* 0x000fe200078f10ff */
[----:B------:R-:W0:Y:S01]  /*0320*/  S2R R6, SR_CTAID.X ;  /* 0x0000000000067919 */ /* 0x000e220000002500 */
[----:B------:R-:W-:Y:S01]  /*0330*/  ISETP.NE.AND P2, PT, R10, RZ, PT ;  /* 0x000000ff0a00720c */ /* 0x000fe20003f45270 */
[----:B------:R-:W-:Y:S01]  /*0340*/  NOP ;  /* 0x0000000000007918 */ /* 0x000fe20000000000 */
[----:B------:R-:W-:-:S02]  /*0350*/  LOP3.LUT R7, R7, 0xfffffffc, RZ, 0xc0, !PT ;  /* 0xfffffffc07077812 */ /* 0x000fc400078ec0ff */
[----:B-----5:R-:W-:Y:S02]  /*0360*/  ISETP.NE.OR P0, PT, R0, RZ, !P0 ;  /* 0x000000ff0000720c */ /* 0x020fe40004705670 */
[----:B-1----:R-:W-:-:S04]  /*0370*/  ISETP.NE.AND P3, PT, R2, 0x1, PT ;  /* 0x000000010200780c */ /* 0x002fc80003f65270 */
[----:B------:R-:W-:Y:S01]  /*0380*/  P2R R0, PR, RZ, 0x8 ;  /* 0x00000008ff007803 */ /* 0x000fe20000000000 */
[----:B------:R-:W-:Y:S01]  /*0390*/  IMAD.IADD R0, R4, 0x1, -R7 ;  /* 0x0000000104007824 */ /* 0x000fe200078e0a07 */
[----:B------:R-:W-:Y:S01]  /*03a0*/  LOP3.LUT R4, R3, 0x7f, RZ, 0xc0, !PT ;  /* 0x0000007f03047812 */ /* 0x000fe200078ec0ff */
[----:B------:R-:W-:-:S03]  /*03b0*/  IMAD.MOV.U32 R7, RZ, RZ, RZ ;  /* 0x000000ffff077224 */ /* 0x000fc600078e00ff */
[----:B------:R-:W-:Y:S01]  /*03c0*/  ISETP.NE.AND P1, PT, R0, 0x3, PT ;  /* 0x000000030000780c */ /* 0x000fe20003f25270 */
[----:B------:R-:W-:Y:S01]  /*03d0*/  VOTEU.ALL UP0, P0 ;  /* 0x00000000003f7886 */ /* 0x000fe20000000000 */
[----:B------:R-:W-:Y:S01]  /*03e0*/  VOTEU.ALL UP1, P0 ;  /* 0x00000000003f7886 */ /* 0x000fe20000020000 */
[----:B------:R-:W0:Y:S01]  /*03f0*/  @P3 LDC R17, c[0x0][0x10] ;  /* 0x00000400ff113b82 */ /* 0x000e220000000800 */
[----:B--2---:R-:W-:Y:S02]  /*0400*/  @P3 IMAD.MOV.U32 R8, RZ, RZ, R5 ;  /* 0x000000ffff083224 */ /* 0x004fe400078e0005 */
[----:B------:R-:W-:Y:S01]  /*0410*/  @!UP0 UMOV UR6, 0x400 ;  /* 0x0000040000068882 */ /* 0x000fe20000000000 */
[----:B------:R-:W-:-:S04]  /*0420*/  @!UP0 UIADD3 UR4, -UR4, 0x100000, URZ ;  /* 0x0010000004048890 */ /* 0x000fc8000fffe13f */
[----:B------:R-:W-:Y:S02]  /*0430*/  @!UP0 USHF.L.U32 UR5, UR4, 0xb, URZ ;  /* 0x0000000b04058899 */ /* 0x000fe4000800063f */
[----:B------:R-:W-:Y:S01]  /*0440*/  @!UP0 USHF.L.U32 UR4, UR4, 0x1, URZ ;  /* 0x0000000104048899 */ /* 0x000fe2000800063f */
[----:B------:R-:W-:Y:S01]  /*0450*/  @P3 IMAD.MOV.U32 R9, RZ, RZ, RZ ;  /* 0x000000ffff093224 */ /* 0x000fe200078e00ff */
[----:B------:R-:W1:Y:S08]  /*0460*/  @!UP0 S2UR UR7, SR_CgaCtaId ;  /* 0x00000000000789c3 */ /* 0x000e700000008800 */
[----:B------:R-:W2:Y:S01]  /*0470*/  @!P3 LDC R11, c[0x0][0xc] ;  /* 0x00000300ff0bbb82 */ /* 0x000ea20000000800 */
[----:B0-----:R-:W-:Y:S01]  /*0480*/  @P3 IMAD.WIDE.U32 R16, R6, R17, R8 ;  /* 0x0000001106103225 */ /* 0x001fe200078e0008 */
[----:B-1----:R-:W-:Y:S01]  /*0490*/  @!UP0 ULEA UR8, UR7, UR6, 0x18 ;  /* 0x0000000607088291 */ /* 0x002fe2000f8ec03f */
[----:B------:R-:W-:-:S02]  /*04a0*/  VOTEU.ALL UP0, P0 ;  /* 0x00000000003f7886 */ /* 0x000fc40000000000 */
[----:B------:R-:W-:Y:S01]  /*04b0*/  ULDC UR6, c[0x0][0xc] ;  /* 0x0000030000067ab9 */ /* 0x000fe20000000800 */
[----:B------:R-:W-:Y:S01]  /*04c0*/  ISETP.EQ.OR P0, PT, R0, RZ, !P1 ;  /* 0x000000ff0000720c */ /* 0x000fe20004f02670 */
[----:B------:R-:W-:-:S03]  /*04d0*/  ULDC UR7, c[0x0][0x10] ;  /* 0x0000040000077ab9 */ /* 0x000fc60000000800 */
[C---:B------:R-:W-:Y:S01]  /*04e0*/  ISETP.EQ.AND P0, PT, R10.reuse, RZ, P0 ;  /* 0x000000ff0a00720c */ /* 0x040fe20000702270 */
[----:B------:R-:W-:Y:S02]  /*04f0*/  VIADD R10, R10, 0xffffffff ;  /* 0xffffffff0a0a7836 */ /* 0x000fe40000000000 */
[----:B--2---:R-:W-:Y:S01]  /*0500*/  @!P3 IMAD.WIDE.U32 R8, R11, R5, R6 ;  /* 0x000000050b08b225 */ /* 0x004fe200078e0006 */
[----:B------:R-:W0:Y:S02]  /*0510*/  FENCE.VIEW.ASYNC.S ;  /* 0x00000000000073c6 */ /* 0x000e240000000000 */
[----:B0-----:R-:W3:Y:S01]  /*0520*/  @!UP0 SYNCS.EXCH.64 URZ, [UR8+0x40], UR4 ;  /* 0x00004004083f85b2 */ /* 0x001ee20008000100 */
[----:B------:R-:W-:Y:S01]  /*0530*/  SEL R18, RZ, 0x1, !P0 ;  /* 0x00000001ff127807 */ /* 0x000fe20004000000 */
[----:B------:R-:W-:Y:S01]  /*0540*/  @P3 IMAD.MOV.U32 R11, RZ, RZ, RZ ;  /* 0x000000ffff0b3224 */ /* 0x000fe200078e00ff */
[----:B------:R-:W-:Y:S01]  /*0550*/  ISETP.GE.U32.AND P1, PT, R10, 0x2, PT ;  /* 0x000000020a00780c */ /* 0x000fe20003f26070 */
[----:B------:R-:W-:-:S02]  /*0560*/  @!P3 IMAD.MOV.U32 R16, RZ, RZ, R8 ;  /* 0x000000ffff10b224 */ /* 0x000fc400078e0008 */
[----:B------:R-:W-:Y:S01]  /*0570*/  @P3 IMAD.IADD R17, R17, 0x1, R11 ;  /* 0x0000000111113824 */ /* 0x000fe200078e020b */
[----:B------:R-:W-:Y:S01]  /*0580*/  SEL R18, R18, 0x2, P1 ;  /* 0x0000000212127807 */ /* 0x000fe20000800000 */
[----:B------:R-:W-:Y:S01]  /*0590*/  @!P3 IMAD.MOV.U32 R17, RZ, RZ, R9 ;  /* 0x000000ffff11b224 */ /* 0x000fe200078e0009 */
[----:B------:R0:W3:Y:S01]  /*05a0*/  @!UP1 SYNCS.EXCH.64 URZ, [UR8+0x48], UR4 ;  /* 0x00004804083f95b2 */ /* 0x0000e20008000100 */
[----:B------:R-:W-:Y:S01]  /*05b0*/  NOP ;  /* 0x0000000000007918 */ /* 0x000fe20000000000 */
[----:B0-----:R-:W-:-:S03]  /*05c0*/  UIMAD.WIDE.U32 UR4, UR6, UR7, URZ ;  /* 0x00000007060472a5 */ /* 0x001fc6000f8e003f */
[----:B------:R-:W-:Y:S02]  /*05d0*/  ULDC UR6, c[0x0][0x14] ;  /* 0x0000050000067ab9 */ /* 0x000fe40000000800 */
[----:B------:R-:W-:Y:S02]  /*05e0*/  UIMAD.WIDE.U32 UR38, UR4, UR6, URZ ;  /* 0x00000006042672a5 */ /* 0x000fe4000f8e003f */
[----:B------:R-:W-:-:S04]  /*05f0*/  UIMAD UR41, UR5, UR6, URZ ;  /* 0x00000006052972a4 */ /* 0x000fc8000f8e023f */
[----:B------:R-:W-:Y:S01]  /*0600*/  UIADD3 UR41, UR39, UR41, URZ ;  /* 0x0000002927297290 */ /* 0x000fe2000fffe03f */
[----:B---34-:R-:W-:Y:S06]  /*0610*/  BAR.SYNC.DEFER_BLOCKING 0x0 ;  /* 0x0000000000007b1d */ /* 0x018fec0000010000 */
[----:B------:R-:W-:Y:S05]  /*0620*/  @!P2 BRA `(.L_x_3) ;  /* 0x000000540078a947 */ /* 0x000fea0003800000 */
[----:B------:R-:W-:-:S13]  /*0630*/  ISETP.GT.U32.AND P0, PT, R10, 0x1, PT ;  /* 0x000000010a00780c */ /* 0x000fda0003f04070 */
[----:B------:R-:W-:Y:S05]  /*0640*/  @P0 EXIT ;  /* 0x000000000000094d */ /* 0x000fea0003800000 */
[----:B------:R-:W-:Y:S01]  /*0650*/  ULDC.64 UR4, c[0x0][0x650] ;  /* 0x0001940000047ab9 */ /* 0x000fe20000000a00 */
[----:B------:R-:W-:Y:S01]  /*0660*/  PRMT R0, RZ, 0x7610, R0 ;  /* 0x00007610ff007816 */ /* 0x000fe20000000000 */
[----:B------:R-:W-:Y:S01]  /*0670*/  IMAD.MOV.U32 R101, RZ, RZ, -0x1 ;  /* 0xffffffffff657424 */ /* 0x000fe200078e00ff */
[----:B------:R-:W-:Y:S01]  /*0680*/  ISETP.GE.U32.AND P0, PT, R16, UR4, PT ;  /* 0x0000000410007c0c */ /* 0x000fe2000bf06070 */
[----:B------:R-:W-:Y:S02]  /*0690*/  IMAD.MOV.U32 R100, RZ, RZ, -0x1 ;  /* 0xffffffffff647424 */ /* 0x000fe400078e00ff */
[----:B------:R-:W-:Y:S01]  /*06a0*/  IMAD.MOV.U32 R99, RZ, RZ, -0x1 ;  /* 0xffffffffff637424 */ /* 0x000fe200078e00ff */
[----:B------:R-:W-:-:S13]  /*06b0*/  ISETP.GE.U32.AND.EX P0, PT, R17, UR5, PT, P0 ;  /* 0x0000000511007c0c */ /* 0x000fda000bf06100 */
[----:B------:R-:W-:Y:S05]  /*06c0*/  @P0 BRA `(.L_x_4) ;  /* 0x0000000400540947 */ /* 0x000fea0003800000 */
[----:B------:R-:W0:Y:S01]  /*06d0*/  LDC.64 R20, c[0x0][0x628] ;  /* 0x00018a00ff147b82 */ /* 0x000e220000000a00 */
[----:B------:R-:W-:Y:S02]  /*06e0*/  IMAD.MOV.U32 R8, RZ, RZ, R16 ;  /* 0x000000ffff087224 */ /* 0x000fe400078e0010 */
[----:B------:R-:W-:-:S05]  /*06f0*/  IMAD.MOV.U32 R9, RZ, RZ, R17 ;  /* 0x000000ffff097224 */ /* 0x000fca00078e0011 */
[----:B------:R-:W1:Y:S08]  /*0700*/  LDC R0, c[0x0][0x630] ;  /* 0x00018c00ff007b82 */ /* 0x000e700000000800 */
[----:B------:R-:W2:Y:S01]  /*0710*/  LDC.64 R22, c[0x0][0x620] ;  /* 0x00018800ff167b82 */ /* 0x000ea20000000a00 */
[----:B0-----:R-:W-:-:S04]  /*0720*/  ISETP.NE.U32.AND P0, PT, R20, RZ, PT ;  /* 0x000000ff1400720c */ /* 0x001fc80003f05070 */
[----:B------:R-:W-:-:S13]  /*0730*/  ISETP.NE.AND.EX P0, PT, R21, RZ, PT, P0 ;  /* 0x000000ff1500720c */ /* 0x000fda0003f05300 */
[----:B-12---:R-:W-:Y:S05]  /*0740*/  @!P0 BRA `(.L_x_5) ;  /* 0x0000000000288947 */ /* 0x006fea0003800000 */
[----:B------:R-:W0:Y:S02]  /*0750*/  LDC R13, c[0x0][0x634] ;  /* 0x00018d00ff0d7b82 */ /* 0x000e240000000800 */
[----:B0-----:R-:W-:-:S05]  /*0760*/  IADD3 R13, P0, R16, R13, RZ ;  /* 0x0000000d100d7210 */ /* 0x001fca0007f1e0ff */
[----:B------:R-:W-:-:S04]  /*0770*/  IMAD.X R15, RZ, RZ, R17, P0 ;  /* 0x000000ffff0f7224 */ /* 0x000fc800000e0611 */
[----:B------:R-:W-:-:S04]  /*0780*/  IMAD.WIDE.U32 R8, R15, R20, RZ ;  /* 0x000000140f087225 */ /* 0x000fc800078e00ff */
[----:B------:R-:W-:-:S04]  /*0790*/  IMAD.WIDE.U32 R10, P0, R13, R21, R8 ;  /* 0x000000150d0a7225 */ /* 0x000fc80007800008 */
[----:B------:R-:W-:-:S04]  /*07a0*/  IMAD.WIDE.U32 R8, R13, R20, RZ ;  /* 0x000000140d087225 */ /* 0x000fc800078e00ff */
[----:B------:R-:W-:Y:S01]  /*07b0*/  IMAD.X R13, RZ, RZ, RZ, P0 ;  /* 0x000000ffff0d7224 */ /* 0x000fe200000e06ff */
[----:B------:R-:W-:Y:S01]  /*07c0*/  IADD3 RZ, P0, R9, R10, RZ ;  /* 0x0000000a09ff7210 */ /* 0x000fe20007f1e0ff */
[----:B------:R-:W-:-:S04]  /*07d0*/  IMAD.MOV.U32 R12, RZ, RZ, R11 ;  /* 0x000000ffff0c7224 */ /* 0x000fc800078e000b */
[----:B------:R-:W-:-:S08]  /*07e0*/  IMAD.WIDE.U32.X R8, R15, R21, R12, P0 ;  /* 0x000000150f087225 */ /* 0x000fd000000e040c */
.L_x_5:
[-CC-:B------:R-:W-:Y:S01]  /*07f0*/  SHF.R.U64 R99, R8, R0.reuse, R9.reuse ;  /* 0x0000000008637219 */ /* 0x180fe20000001209 */
[----:B------:R-:W0:Y:S01]  /*0800*/  LDC R12, c[0x0][0x618] ;  /* 0x00018600ff0c7b82 */ /* 0x000e220000000800 */
[----:B------:R-:W-:Y:S01]  /*0810*/  SHF.R.U32.HI R7, RZ, R0, R9 ;  /* 0x00000000ff077219 */ /* 0x000fe20000011609 */
[----:B------:R-:W-:Y:S01]  /*0820*/  ULDC UR4, c[0x0][0x150] ;  /* 0x0000540000047ab9 */ /* 0x000fe20000000800 */
[----:B------:R-:W-:Y:S02]  /*0830*/  IADD3 R11, P0, RZ, -R99, RZ ;  /* 0x80000063ff0b7210 */ /* 0x000fe40007f1e0ff */
[----:B------:R-:W-:-:S03]  /*0840*/  I2FP.F32.U32 R0, R6 ;  /* 0x0000000600007245 */ /* 0x000fc60000201000 */
[----:B------:R-:W1:Y:S01]  /*0850*/  LDC.64 R30, c[0x0][0x640] ;  /* 0x00019000ff1e7b82 */ /* 0x000e620000000a00 */
[----:B------:R-:W-:Y:S02]  /*0860*/  IMAD.X R13, RZ, RZ, ~R7, P0 ;  /* 0x000000ffff0d7224 */ /* 0x000fe400000e0e07 */
[----:B------:R-:W-:Y:S01]  /*0870*/  FMUL R0, R0, UR4 ;  /* 0x0000000400007c20 */ /* 0x000fe20008400000 */
[----:B------:R-:W-:Y:S01]  /*0880*/  IMAD.WIDE.U32 R8, R11, R22, R16 ;  /* 0x000000160b087225 */ /* 0x000fe200078e0010 */
[----:B------:R-:W-:-:S03]  /*0890*/  ULDC UR4, c[0x0][0x154] ;  /* 0x0000550000047ab9 */ /* 0x000fc60000000800 */
[----:B------:R-:W-:Y:S01]  /*08a0*/  IMAD R10, R13, R22, RZ ;  /* 0x000000160d0a7224 */ /* 0x000fe200078e02ff */
[----:B------:R-:W2:Y:S01]  /*08b0*/  LDC R7, c[0x0][0x144] ;  /* 0x00005100ff077b82 */ /* 0x000ea20000000800 */
[----:B------:R-:W3:Y:S02]  /*08c0*/  F2I.U32.TRUNC.NTZ R0, R0 ;  /* 0x0000000000007305 */ /* 0x000ee4000020f000 */
[----:B------:R-:W-:-:S04]  /*08d0*/  IMAD R11, R11, R23, R10 ;  /* 0x000000170b0b7224 */ /* 0x000fc800078e020a */
[----:B------:R-:W-:Y:S01]  /*08e0*/  IMAD.IADD R9, R9, 0x1, R11 ;  /* 0x0000000109097824 */ /* 0x000fe200078e020b */
[----:B------:R-:W4:Y:S01]  /*08f0*/  LDC R24, c[0x0][0x608] ;  /* 0x00018200ff187b82 */ /* 0x000f220000000800 */
[----:B------:R-:W-:-:S03]  /*0900*/  IMAD.MOV.U32 R11, RZ, RZ, -0x1 ;  /* 0xffffffffff0b7424 */ /* 0x000fc600078e00ff */
[-CC-:B0-----:R-:W-:Y:S02]  /*0910*/  SHF.R.U64 R22, R8, R12.reuse, R9.reuse ;  /* 0x0000000c08167219 */ /* 0x181fe40000001209 */
[----:B------:R-:W-:Y:S02]  /*0920*/  I2FP.F32.U32 R8, R5 ;  /* 0x0000000500087245 */ /* 0x000fe40000201000 */
[----:B------:R-:W0:Y:S01]  /*0930*/  LDC R28, c[0x0][0x658] ;  /* 0x00019600ff1c7b82 */ /* 0x000e220000000800 */
[----:B-1----:R-:W-:Y:S01]  /*0940*/  ISETP.NE.U32.AND P0, PT, R30, RZ, PT ;  /* 0x000000ff1e00720c */ /* 0x002fe20003f05070 */
[----:B---3--:R-:W-:Y:S02]  /*0950*/  IMAD.MOV R10, RZ, RZ, -R0 ;  /* 0x000000ffff0a7224 */ /* 0x008fe400078e0a00 */
[----:B------:R-:W-:Y:S01]  /*0960*/  FMUL R8, R8, UR4 ;  /* 0x0000000408087c20 */ /* 0x000fe20008400000 */
[----:B------:R-:W-:Y:S02]  /*0970*/  SHF.R.U32.HI R9, RZ, R12, R9 ;  /* 0x0000000cff097219 */ /* 0x000fe40000011609 */
[----:B------:R-:W-:Y:S01]  /*0980*/  ISETP.NE.AND.EX P0, PT, R31, RZ, PT, P0 ;  /* 0x000000ff1f00720c */ /* 0x000fe20003f05300 */
[----:B------:R1:W3:Y:S01]  /*0990*/  F2I.U32.TRUNC.NTZ R15, R8 ;  /* 0x00000008000f7305 */ /* 0x0002e2000020f000 */
[----:B------:R-:W1:Y:S01]  /*09a0*/  LDC R20, c[0x0][0x148] ;  /* 0x00005200ff147b82 */ /* 0x000e620000000800 */
[----:B--2---:R-:W-:-:S07]  /*09b0*/  IMAD R0, R7, R10, R6 ;  /* 0x0000000a07007224 */ /* 0x004fce00078e0206 */
[----:B------:R-:W2:Y:S01]  /*09c0*/  LDC R26, c[0x0][0x600] ;  /* 0x00018000ff1a7b82 */ /* 0x000ea20000000800 */
[-CC-:B----4-:R-:W-:Y:S02]  /*09d0*/  SHF.R.U64 R32, R22, R24.reuse, R9.reuse ;  /* 0x0000001816207219 */ /* 0x190fe40000001209 */
[----:B------:R-:W-:Y:S01]  /*09e0*/  SHF.R.U32.HI R7, RZ, R24, R9 ;  /* 0x00000018ff077219 */ /* 0x000fe20000011609 */
[----:B------:R-:W-:-:S04]  /*09f0*/  IMAD.MOV.U32 R9, RZ, RZ, 0x1 ;  /* 0x00000001ff097424 */ /* 0x000fc800078e00ff */
[----:B------:R-:W4:Y:S01]  /*0a00*/  LDC R21, c[0x0][0x648] ;  /* 0x00019200ff157b82 */ /* 0x000f220000000800 */
[-C--:B0-----:R-:W-:Y:S02]  /*0a10*/  SHF.L.U32 R6, R11, R28.reuse, RZ ;  /* 0x0000001c0b067219 */ /* 0x081fe400000006ff */
[--C-:B------:R-:W-:Y:S02]  /*0a20*/  SHF.R.U64 R24, R32, R28, R7.reuse ;  /* 0x0000001c20187219 */ /* 0x100fe40000001207 */
[----:B------:R-:W-:Y:S02]  /*0a30*/  LOP3.LUT R13, RZ, R6, RZ, 0x33, !PT ;  /* 0x00000006ff0d7212 */ /* 0x000fe400078e33ff */
[-C--:B------:R-:W-:Y:S01]  /*0a40*/  SHF.R.U32.HI R7, RZ, R28.reuse, R7 ;  /* 0x0000001cff077219 */ /* 0x080fe20000011607 */
[----:B------:R-:W0:Y:S01]  /*0a50*/  LDC R23, c[0x0][0x638] ;  /* 0x00018e00ff177b82 */ /* 0x000e220000000800 */
[----:B------:R-:W-:Y:S01]  /*0a60*/  SHF.L.U32 R12, R9, R28, RZ ;  /* 0x0000001c090c7219 */ /* 0x000fe200000006ff */
[----:B------:R-:W-:-:S06]  /*0a70*/  IMAD.MOV.U32 R6, RZ, RZ, R24 ;  /* 0x000000ffff067224 */ /* 0x000fcc00078e0018 */
[----:B------:R-:W0:Y:S01]  /*0a80*/  LDC R101, c[0x0][0x610] ;  /* 0x00018400ff657b82 */ /* 0x000e220000000800 */
[----:B-1-3--:R-:W-:Y:S05]  /*0a90*/  @!P0 BRA `(.L_x_6) ;  /* 0x0000000000288947 */ /* 0x00afea0003800000 */
[----:B------:R-:W1:Y:S02]  /*0aa0*/  LDC R11, c[0x0][0x64c] ;  /* 0x00019300ff0b7b82 */ /* 0x000e640000000800 */
[----:B-1----:R-:W-:-:S05]  /*0ab0*/  IADD3 R11, P0, R24, R11, RZ ;  /* 0x0000000b180b7210 */ /* 0x002fca0007f1e0ff */
        /* <DEDUP_REMOVED lines=8> */
.L_x_6:
[----:B----4-:R-:W-:Y:S01]  /*0b40*/  SHF.R.U64 R6, R6, R21, R7 ;  /* 0x0000001506067219 */ /* 0x010fe20000001207 */
[----:B--2---:R-:W-:Y:S01]  /*0b50*/  VIADD R7, R26, 0xffffffff ;  /* 0xffffffff1a077836 */ /* 0x004fe20000000000 */
[----:B------:R-:W-:Y:S01]  /*0b60*/  LOP3.LUT R13, R32, R13, RZ, 0xc0, !PT ;  /* 0x0000000d200d7212 */ /* 0x000fe200078ec0ff */
[----:B------:R-:W-:Y:S02]  /*0b70*/  IMAD.MOV R15, RZ, RZ, -R15 ;  /* 0x000000ffff0f7224 */ /* 0x000fe400078e0a0f */
[----:B------:R-:W-:Y:S02]  /*0b80*/  IMAD.MOV R8, RZ, RZ, -R6 ;  /* 0x000000ffff087224 */ /* 0x000fe400078e0a06 */
[----:B------:R-:W-:Y:S01]  /*0b90*/  IMAD R13, R12, R6, R13 ;  /* 0x000000060c0d7224 */ /* 0x000fe200078e020d */
[----:B------:R-:W-:Y:S01]  /*0ba0*/  LOP3.LUT R6, R22, R7, RZ, 0xc0, !PT ;  /* 0x0000000716067212 */ /* 0x000fe200078ec0ff */
[----:B------:R-:W-:Y:S02]  /*0bb0*/  @P3 IMAD R0, R20, R15, R5 ;  /* 0x0000000f14003224 */ /* 0x000fe400078e0205 */
[----:B0-----:R-:W-:-:S02]  /*0bc0*/  IMAD R5, R8, R23, R24 ;  /* 0x0000001708057224 */ /* 0x001fc400078e0218 */
[----:B------:R-:W-:Y:S02]  /*0bd0*/  IMAD R101, R13, R101, R0 ;  /* 0x000000650d657224 */ /* 0x000fe400078e0200 */
[----:B------:R-:W-:Y:S02]  /*0be0*/  IMAD R6, R5, R26, R6 ;  /* 0x0000001a05067224 */ /* 0x000fe400078e0206 */
[----:B------:R-:W-:-:S03]  /*0bf0*/  IMAD.MOV.U32 R0, RZ, RZ, 0x1 ;  /* 0x00000001ff007424 */ /* 0x000fc600078e00ff */
[----:B------:R-:W-:Y:S02]  /*0c00*/  SEL R100, R6, R101, !P3 ;  /* 0x0000006506647207 */ /* 0x000fe40005800000 */
[----:B------:R-:W-:-:S07]  /*0c10*/  SEL R101, R101, R6, !P3 ;  /* 0x0000000665657207 */ /* 0x000fce0005800000 */
.L_x_4:
[----:B------:R-:W-:-:S08]  /*0c20*/  NOP ;  /* 0x0000000000007918 */ /* 0x000fd00000000000 */
[----:B------:R-:W0:Y:S02]  /*0c30*/  USETMAXREG.TRY_ALLOC.CTAPOOL UP0, 0xe8 ;  /* 0x000000e8000079c8 */ /* 0x000e240008000600 */
[----:B0-----:R-:W-:-:S13]  /*0c40*/  PLOP3.LUT P0, PT, PT, PT, UP0, 0x80, 0x0 ;  /* 0x000000000000781c */ /* 0x001fda0003f0f008 */
[----:B------:R-:W-:Y:S05]  /*0c50*/  @!P0 BRA `(.L_x_4) ;  /* 0xfffffffc00f08947 */ /* 0x000fea000383ffff */
[----:B------:R-:W-:Y:S01]  /*0c60*/  ULDC.64 UR4, c[0x0][0x598] ;  /* 0x0001660000047ab9 */ /* 0x000fe20000000a00 */
[----:B------:R-:W-:Y:S01]  /*0c70*/  ULDC.64 UR36, c[0x0][0x208] ;  /* 0x0000820000247ab9 */ /* 0x000fe20000000a00 */
[----:B------:R-:W-:-:S04]  /*0c80*/  ISETP.NE.U32.AND P0, PT, RZ, UR4, PT ;  /* 0x00000004ff007c0c */ /* 0x000fc8000bf05070 */
[----:B------:R-:W-:-:S13]  /*0c90*/  ISETP.NE.AND.EX P0, PT, RZ, UR5, PT, P0 ;  /* 0x00000005ff007c0c */ /* 0x000fda000bf05300 */
[----:B------:R-:W-:Y:S05]  /*0ca0*/  @!P0 BRA `(.L_x_7) ;  /* 0x00000000001c8947 */ /* 0x000fea0003800000 */
[----:B------:R-:W0:Y:S02]  /*0cb0*/  LDC.64 R6, c[0x0][0x598] ;  /* 0x00016600ff067b82 */ /* 0x000e240000000a00 */
[----:B0-----:R-:W2:Y:S02]  /*0cc0*/  LDG.E.64 R6, desc[UR36][R6.64] ;  /* 0x0000002406067981 */ /* 0x001ea4000c1e1b00 */
[----:B--2---:R-:W-:-:S04]  /*0cd0*/  ISETP.NE.U32.AND P0, PT, R6, RZ, PT ;  /* 0x000000ff0600720c */ /* 0x004fc80003f05070 */
[----:B------:R-:W-:-:S13]  /*0ce0*/  ISETP.NE.AND.EX P0, PT, R7, RZ, PT, P0 ;  /* 0x000000ff0700720c */ /* 0x000fda0003f05300 */
[----:B------:R-:W-:Y:S05]  /*0cf0*/  @!P0 BRA `(.L_x_7) ;  /* 0x0000000000088947 */ /* 0x000fea0003800000 */
[----:B------:R0:W5:Y:S01]  /*0d00*/  LD.E R19, desc[UR36][R6.64] ;  /* 0x0000002406137980 */ /* 0x000162000c101900 */
[----:B------:R-:W-:Y:S05]  /*0d10*/  BRA `(.L_x_8) ;  /* 0x0000000000247947 */ /* 0x000fea0003800000 */
.L_x_7:
[----:B------:R-:W-:Y:S02]  /*0d20*/  ULDC.64 UR4, c[0x0][0x588] ;  /* 0x0001620000047ab9 */ /* 0x000fe40000000a00 */
[----:B------:R-:W-:-:S04]  /*0d30*/  ISETP.NE.U32.AND P0, PT, RZ, UR4, PT ;  /* 0x00000004ff007c0c */ /* 0x000fc8000bf05070 */
[----:B------:R-:W-:-:S13]  /*0d40*/  ISETP.NE.AND.EX P0, PT, RZ, UR5, PT, P0 ;  /* 0x00000005ff007c0c */ /* 0x000fda000bf05300 */
[----:B------:R-:W-:Y:S05]  /*0d50*/  @!P0 BRA `(.L_x_9) ;  /* 0x00000000000c8947 */ /* 0x000fea0003800000 */
[----:B------:R-:W0:Y:S02]  /*0d60*/  LDC.64 R6, c[0x0][0x588] ;  /* 0x00016200ff067b82 */ /* 0x000e240000000a00 */
[----:B0-----:R1:W5:Y:S01]  /*0d70*/  LDG.E R19, desc[UR36][R6.64] ;  /* 0x0000002406137981 */ /* 0x001362000c1e1900 */
[----:B------:R-:W-:Y:S05]  /*0d80*/  BRA `(.L_x_8) ;  /* 0x0000000000087947 */ /* 0x000fea0003800000 */
.L_x_9:
[----:B------:R-:W-:Y:S02]  /*0d90*/  ULDC UR4, c[0x0][0x580] ;  /* 0x0001600000047ab9 */ /* 0x000fe40000000800 */
[----:B------:R-:W-:-:S07]  /*0da0*/  MOV R19, UR4 ;  /* 0x0000000400137c02 */ /* 0x000fce0008000f00 */
.L_x_8:
[----:B------:R-:W-:Y:S02]  /*0db0*/  ULDC.64 UR4, c[0x0][0x5a0] ;  /* 0x0001680000047ab9 */ /* 0x000fe40000000a00 */
[----:B------:R-:W-:-:S04]  /*0dc0*/  ISETP.NE.U32.AND P0, PT, RZ, UR4, PT ;  /* 0x00000004ff007c0c */ /* 0x000fc8000bf05070 */
[----:B------:R-:W-:-:S13]  /*0dd0*/  ISETP.NE.AND.EX P0, PT, RZ, UR5, PT, P0 ;  /* 0x00000005ff007c0c */ /* 0x000fda000bf05300 */
[----:B------:R-:W-:Y:S05]  /*0de0*/  @!P0 BRA `(.L_x_10) ;  /* 0x00000000001c8947 */ /* 0x000fea0003800000 */
[----:B01----:R-:W0:Y:S02]  /*0df0*/  LDC.64 R6, c[0x0][0x5a0] ;  /* 0x00016800ff067b82 */ /* 0x003e240000000a00 */
[----:B0-----:R-:W2:Y:S02]  /*0e00*/  LDG.E.64 R6, desc[UR36][R6.64] ;  /* 0x0000002406067981 */ /* 0x001ea4000c1e1b00 */
[----:B--2---:R-:W-:-:S04]  /*0e10*/  ISETP.NE.U32.AND P0, PT, R6, RZ, PT ;  /* 0x000000ff0600720c */ /* 0x004fc80003f05070 */
[----:B------:R-:W-:-:S13]  /*0e20*/  ISETP.NE.AND.EX P0, PT, R7, RZ, PT, P0 ;  /* 0x000000ff0700720c */ /* 0x000fda0003f05300 */
[----:B------:R-:W-:Y:S05]  /*0e30*/  @!P0 BRA `(.L_x_10) ;  /* 0x0000000000088947 */ /* 0x000fea0003800000 */
[----:B------:R0:W5:Y:S01]  /*0e40*/  LD.E R88, desc[UR36][R6.64] ;  /* 0x0000002406587980 */ /* 0x000162000c101900 */
[----:B------:R-:W-:Y:S05]  /*0e50*/  BRA `(.L_x_11) ;  /* 0x0000000000247947 */ /* 0x000fea0003800000 */
.L_x_10:
[----:B------:R-:W-:Y:S02]  /*0e60*/  ULDC.64 UR4, c[0x0][0x590] ;  /* 0x0001640000047ab9 */ /* 0x000fe40000000a00 */
[----:B------:R-:W-:-:S04]  /*0e70*/  ISETP.NE.U32.AND P0, PT, RZ, UR4, PT ;  /* 0x00000004ff007c0c */ /* 0x000fc8000bf05070 */
[----:B------:R-:W-:-:S13]  /*0e80*/  ISETP.NE.AND.EX P0, PT, RZ, UR5, PT, P0 ;  /* 0x00000005ff007c0c */ /* 0x000fda000bf05300 */
[----:B------:R-:W-:Y:S05]  /*0e90*/  @!P0 BRA `(.L_x_12) ;  /* 0x00000000000c8947 */ /* 0x000fea0003800000 */
[----:B------:R-:W2:Y:S02]  /*0ea0*/  LDC.64 R88, c[0x0][0x590] ;  /* 0x00016400ff587b82 */ /* 0x000ea40000000a00 */
[----:B--2---:R2:W5:Y:S01]  /*0eb0*/  LDG.E R88, desc[UR36][R88.64] ;  /* 0x0000002458587981 */ /* 0x004562000c1e1900 */
[----:B------:R-:W-:Y:S05]  /*0ec0*/  BRA `(.L_x_11) ;  /* 0x0000000000087947 */ /* 0x000fea0003800000 */
.L_x_12:
[----:B------:R-:W-:Y:S02]  /*0ed0*/  ULDC UR4, c[0x0][0x584] ;  /* 0x0001610000047ab9 */ /* 0x000fe40000000800 */
[----:B------:R-:W-:-:S07]  /*0ee0*/  IMAD.U32 R88, RZ, RZ, UR4 ;  /* 0x00000004ff587e24 */ /* 0x000fce000f8e00ff */
.L_x_11:
[----:B------:R-:W-:-:S13]  /*0ef0*/  LOP3.LUT P0, RZ, R0, 0xff, RZ, 0xc0, !PT ;  /* 0x000000ff00ff7812 */ /* 0x000fda000780c0ff */
[----:B------:R-:W-:Y:S05]  /*0f00*/  @!P0 EXIT ;  /* 0x000000000000894d */ /* 0x000fea0003800000 */
[----:B------:R-:W3:Y:S01]  /*0f10*/  LDC R90, c[0x0][0x658] ;  /* 0x00019600ff5a7b82 */ /* 0x000ee20000000800 */
[----:B------:R-:W-:Y:S01]  /*0f20*/  ULDC.64 UR6, c[0x0][0x288] ;  /* 0x0000a20000067ab9 */ /* 0x000fe20000000a00 */
[----:B------:R-:W-:Y:S01]  /*0f30*/  LOP3.LUT R14, R14, 0x1, RZ, 0xc0, !PT ;  /* 0x000000010e0e7812 */ /* 0x000fe200078ec0ff */
[----:B------:R-:W-:Y:S01]  /*0f40*/  UIADD3 UR4, UR7, 0x3f, URZ ;  /* 0x0000003f07047890 */ /* 0x000fe2000fffe03f */
[----:B------:R-:W-:Y:S01]  /*0f50*/  SHF.R.U32.HI R0, RZ, 0x2, R3 ;  /* 0x00000002ff007819 */ /* 0x000fe20000011603 */
[----:B01----:R-:W-:Y:S01]  /*0f60*/  IMAD.MOV.U32 R7, RZ, RZ, -0x1 ;  /* 0xffffffffff077424 */ /* 0x003fe200078e00ff */
[----:B------:R-:W-:Y:S01]  /*0f70*/  SHF.R.U32.HI R4, RZ, 0x1, R4 ;  /* 0x00000001ff047819 */ /* 0x000fe20000011604 */
[----:B------:R-:W-:Y:S01]  /*0f80*/  USHF.R.S32.HI UR5, URZ, 0x1f, UR4 ;  /* 0x0000001f3f057899 */ /* 0x000fe20008011404 */
[----:B------:R-:W0:Y:S01]  /*0f90*/  LDC.64 R92, c[0x0][0x5c8] ;  /* 0x00017200ff5c7b82 */ /* 0x000e220000000a00 */
[----:B------:R-:W-:Y:S01]  /*0fa0*/  IMAD.SHL.U32 R5, R14, 0x40, RZ ;  /* 0x000000400e057824 */ /* 0x000fe200078e00ff */
[----:B------:R-:W-:Y:S01]  /*0fb0*/  LOP3.LUT R0, R0, 0x7, RZ, 0xc0, !PT ;  /* 0x0000000700007812 */ /* 0x000fe200078ec0ff */
[----:B------:R-:W-:Y:S01]  /*0fc0*/  ULEA.HI UR5, UR5, UR4, URZ, 0x6 ;  /* 0x0000000405057291 */ /* 0x000fe2000f8f303f */
[----:B------:R-:W-:Y:S01]  /*0fd0*/  LOP3.LUT R23, R4, 0x30, RZ, 0xc0, !PT ;  /* 0x0000003004177812 */ /* 0x000fe200078ec0ff */
[----:B------:R-:W-:Y:S01]  /*0fe0*/  IMAD.MOV.U32 R9, RZ, RZ, 0x1 ;  /* 0x00000001ff097424 */ /* 0x000fe200078e00ff */
[--C-:B------:R-:W-:Y:S01]  /*0ff0*/  LOP3.LUT R22, R5, 0x40, R0.reuse, 0xe2, !PT ;  /* 0x0000004005167812 */ /* 0x100fe200078ee200 */
[----:B------:R-:W-:Y:S01]  /*1000*/  USHF.R.S32.HI UR43, URZ, 0x6, UR5 ;  /* 0x000000063f2b7899 */ /* 0x000fe20008011405 */
[----:B------:R-:W1:Y:S01]  /*1010*/  LDC R95, c[0x0][0x600] ;  /* 0x00018000ff5f7b82 */ /* 0x000e620000000800 */
[-C--:B------:R-:W-:Y:S01]  /*1020*/  IADD3 R5, RZ, -R23.reuse, -R0 ;  /* 0x80000017ff057210 */ /* 0x080fe20007ffe800 */
[----:B------:R-:W-:Y:S01]  /*1030*/  IMAD.U32 R6, RZ, RZ, UR6 ;  /* 0x00000006ff067e24 */ /* 0x000fe2000f8e00ff */
[C---:B--2---:R-:W-:Y:S01]  /*1040*/  LOP3.LUT R89, R3.reuse, 0x3, RZ, 0xc0, !PT ;  /* 0x0000000303597812 */ /* 0x044fe200078ec0ff */
[----:B------:R-:W-:Y:S01]  /*1050*/  UISETP.LT.AND UP0, UPT, UR43, 0x1, UPT ;  /* 0x000000012b00788c */ /* 0x000fe2000bf01270 */
[----:B------:R-:W-:Y:S01]  /*1060*/  LOP3.LUT R94, R3, 0x80, RZ, 0xc0, !PT ;  /* 0x00000080035e7812 */ /* 0x000fe200078ec0ff */
[----:B------:R-:W-:Y:S01]  /*1070*/  IMAD R5, R14, -0x40, R5 ;  /* 0xffffffc00e057824 */ /* 0x000fe200078e0205 */
[----:B------:R-:W-:Y:S01]  /*1080*/  ULDC UR4, c[0x0][0x284] ;  /* 0x0000a10000047ab9 */ /* 0x000fe20000000800 */
[-C--:B---3--:R-:W-:Y:S01]  /*1090*/  SHF.L.U32 R7, R7, R90.reuse, RZ ;  /* 0x0000005a07077219 */ /* 0x088fe200000006ff */
[----:B------:R-:W-:Y:S01]  /*10a0*/  USEL UR44, UR43, 0x1, UP0 ;  /* 0x000000012b2c7887 */ /* 0x000fe20008000000 */
[----:B------:R-:W-:Y:S01]  /*10b0*/  LOP3.LUT R22, R22, R23, RZ, 0xfc, !PT ;  /* 0x0000001716167212 */ /* 0x000fe200078efcff */
[----:B------:R-:W-:Y:S01]  /*10c0*/  IMAD R89, R89, -0x2, R6 ;  /* 0xfffffffe59597824 */ /* 0x000fe200078e0206 */
[----:B------:R-:W-:Y:S01]  /*10d0*/  SHF.L.U32 R90, R9, R90, RZ ;  /* 0x0000005a095a7219 */ /* 0x000fe200000006ff */
[----:B------:R-:W-:Y:S01]  /*10e0*/  VIADD R97, R5, UR4 ;  /* 0x0000000405617c36 */ /* 0x000fe20008000000 */
[----:B------:R-:W-:Y:S01]  /*10f0*/  LOP3.LUT R98, R18, 0x1, RZ, 0xfc, !PT ;  /* 0x0000000112627812 */ /* 0x000fe200078efcff */
[----:B------:R-:W-:Y:S01]  /*1100*/  IMAD.MOV.U32 R23, RZ, RZ, RZ ;  /* 0x000000ffff177224 */ /* 0x000fe200078e00ff */
[C---:B0-----:R-:W-:Y:S01]  /*1110*/  SHF.L.U64.HI R91, R92.reuse, 0x3, R93 ;  /* 0x000000035c5b7819 */ /* 0x041fe2000001025d */
[----:B------:R-:W-:Y:S01]  /*1120*/  IMAD.SHL.U32 R92, R92, 0x8, RZ ;  /* 0x000000085c5c7824 */ /* 0x000fe200078e00ff */
[----:B------:R-:W-:Y:S01]  /*1130*/  SHF.R.U32.HI R94, RZ, 0x7, R94 ;  /* 0x00000007ff5e7819 */ /* 0x000fe2000001165e */
[----:B------:R-:W-:Y:S01]  /*1140*/  IMAD.SHL.U32 R93, R3, 0x2, RZ ;  /* 0x00000002035d7824 */ /* 0x000fe200078e00ff */
[----:B------:R-:W-:Y:S01]  /*1150*/  LOP3.LUT R96, RZ, R7, RZ, 0x33, !PT ;  /* 0x00000007ff607212 */ /* 0x000fe200078e33ff */
[----:B------:R-:W-:Y:S01]  /*1160*/  UIADD3 UR44, UR43, -UR44, URZ ;  /* 0x8000002c2b2c7290 */ /* 0x000fe2000fffe03f */
[----:B------:R-:W-:Y:S01]  /*1170*/  UMOV UR40, URZ ;  /* 0x0000003f00287c82 */ /* 0x000fe20008000000 */
[----:B-1----:R-:W-:Y:S01]  /*1180*/  VIADD R95, R95, 0xffffffff ;  /* 0xffffffff5f5f7836 */ /* 0x002fe20000000000 */
[----:B------:R-:W-:-:S09]  /*1190*/  UMOV UR42, URZ ;  /* 0x0000003f002a7c82 */ /* 0x000fd20008000000 */
.L_x_158:
[----:B0-----:R-:W0:Y:S01]  /*11a0*/  SHFL.IDX PT, R0, R94, RZ, 0x1f ;  /* 0x00001fff5e007589 */ /* 0x001e2200000e0000 */
[----:B-1----:R-:W1:Y:S01]  /*11b0*/  S2UR UR7, SR_CgaCtaId ;  /* 0x00000000000779c3 */ /* 0x002e620000008800 */
[----:B------:R-:W-:Y:S01]  /*11c0*/  UMOV UR6, 0x400 ;  /* 0x0000040000067882 */ /* 0x000fe20000000000 */
[----:B0-----:R-:W-:Y:S01]  /*11d0*/  R2UR UR4, R0 ;  /* 0x00000000000472ca */ /* 0x001fe200000e0000 */
[----:B-1----:R-:W-:-:S12]  /*11e0*/  ULEA UR46, UR7, UR6, 0x18 ;  /* 0x00000006072e7291 */ /* 0x002fd8000f8ec03f */
[----:B------:R-:W-:-:S04]  /*11f0*/  ULEA.HI UR5, UR4, UR4, URZ, 0x1 ;  /* 0x0000000404057291 */ /* 0x000fc8000f8f083f */
[----:B------:R-:W-:-:S04]  /*1200*/  ULOP3.LUT UR5, UR5, 0x7fffe, URZ, 0xc0, !UPT ;  /* 0x0007fffe05057892 */ /* 0x000fc8000f8ec03f */
[----:B------:R-:W-:-:S03]  /*1210*/  UIADD3 UR5, UR4, -UR5, URZ ;  /* 0x8000000504057290 */ /* 0x000fc6000fffe03f */
[----:B------:R-:W-:Y:S01]  /*1220*/  ULDC UR4, c[0x0][0x28c] ;  /* 0x0000a30000047ab9 */ /* 0x000fe20000000800 */
[----:B------:R-:W-:Y:S01]  /*1230*/  ULEA UR5, UR5, UR46, 0xd ;  /* 0x0000002e05057291 */ /* 0x000fe2000f8e683f */
[----:B------:R-:W-:-:S03]  /*1240*/  ISETP.LT.AND P0, PT, RZ, UR4, PT ;  /* 0x00000004ff007c0c */ /* 0x000fc6000bf01270 */
[----:B------:R-:W-:-:S04]  /*1250*/  UIADD3 UR5, UR5, 0x100, URZ ;  /* 0x0000010005057890 */ /* 0x000fc8000fffe03f */
[----:B------:R-:W-:-:S04]  /*1260*/  USHF.R.U32.HI UR5, URZ, 0x4, UR5 ;  /* 0x000000043f057899 */ /* 0x000fc80008011605 */
[----:B------:R-:W-:-:S04]  /*1270*/  ULOP3.LUT UR5, UR5, 0x3fff, URZ, 0xc0, !UPT ;  /* 0x00003fff05057892 */ /* 0x000fc8000f8ec03f */
[----:B------:R-:W-:Y:S01]  /*1280*/  ULOP3.LUT UR45, UR5, 0x10000, URZ, 0xfc, !UPT ;  /* 0x00010000052d7892 */ /* 0x000fe2000f8efc3f */
[----:B--234-:R-:W-:Y:S11]  /*1290*/  @P0 BRA `(.L_x_13) ;  /* 0x0000000000400947 */ /* 0x01cff60003800000 */
[----:B------:R-:W-:Y:S01]  /*12a0*/  MOV R0, 0x0 ;  /* 0x0000000000007802 */ /* 0x000fe20000000f00 */
[----:B------:R-:W-:Y:S01]  /*12b0*/  ULDC.64 UR4, c[0x4][0x68] ;  /* 0x01001a0000047ab9 */ /* 0x000fe20000000a00 */
[----:B------:R-:W-:Y:S01]  /*12c0*/  ULDC.64 UR6, c[0x4][0x8] ;  /* 0x0100020000067ab9 */ /* 0x000fe20000000a00 */
[----:B------:R-:W-:Y:S01]  /*12d0*/  IMAD.U32 R4, RZ, RZ, UR4 ;  /* 0x00000004ff047e24 */ /* 0x000fe2000f8e00ff */
[----:B------:R0:W1:Y:S01]  /*12e0*/  LDC.64 R14, c[0x4][R0] ;  /* 0x01000000000e7b82 */ /* 0x0000620000000a00 */
[----:B------:R-:W-:Y:S01]  /*12f0*/  IMAD.U32 R5, RZ, RZ, UR5 ;  /* 0x00000005ff057e24 */ /* 0x000fe2000f8e00ff */
[----:B------:R-:W-:Y:S01]  /*1300*/  ULDC.64 UR4, c[0x4][0x70] ;  /* 0x01001c0000047ab9 */ /* 0x000fe20000000a00 */
[----:B------:R-:W-:Y:S02]  /*1310*/  IMAD.U32 R10, RZ, RZ, UR6 ;  /* 0x00000006ff0a7e24 */ /* 0x000fe4000f8e00ff */
[----:B------:R-:W-:Y:S02]  /*1320*/  IMAD.U32 R6, RZ, RZ, UR4 ;  /* 0x00000004ff067e24 */ /* 0x000fe4000f8e00ff */
[----:B------:R-:W-:-:S02]  /*1330*/  IMAD.U32 R7, RZ, RZ, UR5 ;  /* 0x00000005ff077e24 */ /* 0x000fc4000f8e00ff */
[----:B------:R-:W-:Y:S02]  /*1340*/  IMAD.U32 R11, RZ, RZ, UR7 ;  /* 0x00000007ff0b7e24 */ /* 0x000fe4000f8e00ff */
[----:B------:R-:W-:Y:S02]  /*1350*/  IMAD.MOV.U32 R8, RZ, RZ, 0x1e1 ;  /* 0x000001e1ff087424 */ /* 0x000fe400078e00ff */
[----:B------:R-:W-:Y:S02]  /*1360*/  IMAD.MOV.U32 R12, RZ, RZ, 0x1 ;  /* 0x00000001ff0c7424 */ /* 0x000fe400078e00ff */
[----:B0-----:R-:W-:-:S07]  /*1370*/  IMAD.MOV.U32 R13, RZ, RZ, RZ ;  /* 0x000000ffff0d7224 */ /* 0x001fce00078e00ff */
[----:B------:R-:W-:-:S07]  /*1380*/  LEPC R20, `(.L_x_13) ;  /* 0x000000001014794e */ /* 0x000fce0000000000 */
[----:B-1---5:R-:W-:Y:S05]  /*1390*/  CALL.ABS.NOINC R14 ;  /* 0x000000000e007343 */ /* 0x022fea0003c00000 */
.L_x_13:
[----:B------:R-:W-:-:S13]  /*13a0*/  ISETP.NE.AND P0, PT, R98, 0x3, PT ;  /* 0x000000036200780c */ /* 0x000fda0003f05270 */
[----:B------:R-:W-:Y:S05]  /*13b0*/  @!P0 BRA `(.L_x_14) ;  /* 0x0000000000048947 */ /* 0x000fea0003800000 */
[----:B------:R-:W-:Y:S01]  /*13c0*/  BPT.TRAP 0x1 ;  /* 0x000000040000795c */ /* 0x000fe20000300000 */
.L_x_14:
[----:B------:R-:W-:Y:S02]  /*13d0*/  IMAD.U32 R3, RZ, RZ, UR42 ;  /* 0x0000002aff037e24 */ /* 0x000fe4000f8e00ff */
[----:B------:R-:W-:-:S03]  /*13e0*/  IMAD.U32 R0, RZ, RZ, UR40 ;  /* 0x00000028ff007e24 */ /* 0x000fc6000f8e00ff */
[----:B------:R-:W-:Y:S02]  /*13f0*/  LEA R3, R3, UR46, 0x3 ;  /* 0x0000002e03037c11 */ /* 0x000fe4000f8e18ff */
[----:B------:R-:W-:-:S04]  /*1400*/  SHF.L.U32 R0, R0, 0x1f, RZ ;  /* 0x0000001f00007819 */ /* 0x000fc800000006ff */
[----:B------:R0:W1:Y:S01]  /*1410*/  SYNCS.PHASECHK.TRANS64.TRYWAIT P1, [R3+URZ], R0 ;  /* 0x00000000030075a7 */ /* 0x000062000802017f */
[----:B------:R-:W-:Y:S05]  /*1420*/  @!P0 BRA `(.L_x_15) ;  /* 0x0000000000048947 */ /* 0x000fea0003800000 */
[----:B------:R-:W-:Y:S01]  /*1430*/  BPT.TRAP 0x1 ;  /* 0x000000040000795c */ /* 0x000fe20000300000 */
.L_x_15:
[----:B------:R-:W-:-:S05]  /*1440*/  IMAD.U32 R4, RZ, RZ, UR44 ;  /* 0x0000002cff047e24 */ /* 0x000fca000f8e00ff */
[----:B------:R-:W-:Y:S01]  /*1450*/  ISETP.GE.AND P2, PT, R4, 0x1, PT ;  /* 0x000000010400780c */ /* 0x000fe20003f46270 */
[----:B-1----:R-:W-:-:S12]  /*1460*/  @P1 BRA `(.L_x_16) ;  /* 0x0000000000081947 */ /* 0x002fd80003800000 */
[----:B------:R-:W1:Y:S02]  /*1470*/  SYNCS.PHASECHK.TRANS64.TRYWAIT P1, [R3+URZ], R0 ;  /* 0x00000000030075a7 */ /* 0x000e64000802017f */
[----:B-1----:R-:W-:Y:S05]  /*1480*/  @!P1 BRA `(.L_x_17) ;  /* 0x0000005c00549947 */ /* 0x002fea0003800000 */
.L_x_16:
[----:B------:R-:W-:Y:S05]  /*1490*/  WARPSYNC.ALL ;  /* 0x0000000000007948 */ /* 0x000fea0003800000 */
[----:B------:R-:W-:Y:S01]  /*14a0*/  UIADD3 UR4, UR46, 0x18100, URZ ;  /* 0x000181002e047890 */ /* 0x000fe2000fffe03f */
[----:B------:R-:W-:Y:S01]  /*14b0*/  WARPGROUP.ARRIVE ;  /* 0x00000000000079c5 */ /* 0x000fe20000000000 */
[----:B------:R-:W-:Y:S02]  /*14c0*/  ULEA UR5, UR42, UR45, 0xb ;  /* 0x0000002d2a057291 */ /* 0x000fe4000f8e583f */
[----:B------:R-:W-:Y:S01]  /*14d0*/  USHF.R.U32.HI UR4, URZ, 0x4, UR4 ;  /* 0x000000043f047899 */ /* 0x000fe20008011604 */
[----:B------:R-:W-:Y:S01]  /*14e0*/  UMOV UR9, 0x40000040 ;  /* 0x4000004000097882 */ /* 0x000fe20000000000 */
[----:B------:R-:W-:-:S02]  /*14f0*/  UMOV UR11, 0x40000040 ;  /* 0x40000040000b7882 */ /* 0x000fc40000000000 */
[----:B------:R-:W-:Y:S01]  /*1500*/  ULOP3.LUT UR4, UR4, 0x3fff, URZ, 0xc0, !UPT ;  /* 0x00003fff04047892 */ /* 0x000fe2000f8ec03f */
[----:B------:R-:W-:-:S03]  /*1510*/  UMOV UR8, UR5 ;  /* 0x0000000500087c82 */ /* 0x000fc60008000000 */
[----:B------:R-:W-:-:S04]  /*1520*/  ULOP3.LUT UR4, UR4, 0x10000, URZ, 0xfc, !UPT ;  /* 0x0001000004047892 */ /* 0x000fc8000f8efc3f */
[----:B------:R-:W-:-:S07]  /*1530*/  ULEA UR6, UR42, UR4, 0xb ;  /* 0x000000042a067291 */ /* 0x000fce000f8e583f */
[----:B------:R-:W-:Y:S02]  /*1540*/  UMOV UR10, UR6 ;  /* 0x00000006000a7c82 */ /* 0x000fe40008000000 */
[----:B------:R-:W-:Y:S01]  /*1550*/  HGMMA.64x128x8.F32.TF32 R24, gdesc[UR8], RZ, !UPT, gsb0 ;  /* 0x05e00000081879f0 */ /* 0x000fe2000c0028ff */
[----:B------:R-:W-:Y:S02]  /*1560*/  UIADD3 UR8, UR5, 0x2, URZ ;  /* 0x0000000205087890 */ /* 0x000fe4000fffe03f */
[----:B------:R-:W-:Y:S01]  /*1570*/  UIADD3 UR10, UR6, 0x2, URZ ;  /* 0x00000002060a7890 */ /* 0x000fe2000fffe03f */
[----:B------:R-:W-:Y:S01]  /*1580*/  UMOV UR9, 0x40000040 ;  /* 0x4000004000097882 */ /* 0x000fe20000000000 */
[----:B------:R-:W-:Y:S01]  /*1590*/  UMOV UR11, 0x40000040 ;  /* 0x40000040000b7882 */ /* 0x000fe20000000000 */
[----:B------:R-:W-:Y:S02]  /*15a0*/  WARPGROUP.DEPBAR.LE gsb0, 0x0 ;  /* 0x00008000000079c5 */ /* 0x000fe40000010000 */
[----:B------:R-:W-:-:S06]  /*15b0*/  WARPGROUP.ARRIVE ;  /* 0x00000000000079c5 */ /* 0x000fcc0000000000 */
[----:B------:R-:W-:Y:S01]  /*15c0*/  HGMMA.64x128x8.F32.TF32 R24, gdesc[UR8], R24, gsb0 ;  /* 0x05e00000081879f0 */ /* 0x000fe20008002818 */
        /* <DEDUP_REMOVED lines=41> */
[----:B------:R-:W-:Y:S03]  /*1860*/  HGMMA.64x128x8.F32.TF32 R24, gdesc[UR8], R24, gsb0 ;  /* 0x05e00000081879f0 */ /* 0x000fe60008002818 */
[----:B------:R-:W-:Y:S02]  /*1870*/  WARPGROUP.DEPBAR.LE gsb0, 0x0 ;  /* 0x00008000000079c5 */ /* 0x000fe40000010000 */
[----:B------:R-:W-:Y:S05]  /*1880*/  @!P2 BRA `(.L_x_18) ;  /* 0x00000004008ca947 */ /* 0x000fea0003800000 */
[----:B------:R-:W-:Y:S01]  /*1890*/  UIADD3 UR5, UR42, 0x1, URZ ;  /* 0x000000012a057890 */ /* 0x000fe2000fffe03f */
[----:B01----:R-:W-:-:S03]  /*18a0*/  IMAD.U32 R0, RZ, RZ, UR44 ;  /* 0x0000002cff007e24 */ /* 0x003fc6000f8e00ff */
[----:B------:R-:W-:-:S04]  /*18b0*/  UISETP.NE.AND UP0, UPT, UR5, 0x3, UPT ;  /* 0x000000030500788c */ /* 0x000fc8000bf05270 */
[----:B------:R-:W-:Y:S02]  /*18c0*/  USEL UR6, URZ, 0x1, UP0 ;  /* 0x000000013f067887 */ /* 0x000fe40008000000 */
[----:B------:R-:W-:Y:S02]  /*18d0*/  USEL UR5, UR5, URZ, UP0 ;  /* 0x0000003f05057287 */ /* 0x000fe40008000000 */
[----:B------:R-:W-:-:S06]  /*18e0*/  ULOP3.LUT UR6, UR40, UR6, URZ, 0x3c, !UPT ;  /* 0x0000000628067292 */ /* 0x000fcc000f8e3c3f */
[----:B------:R-:W-:Y:S01]  /*18f0*/  IMAD.U32 R5, RZ, RZ, UR6 ;  /* 0x00000006ff057e24 */ /* 0x000fe2000f8e00ff */
[----:B------:R-:W-:-:S06]  /*1900*/  UMOV UR6, UR42 ;  /* 0x0000002a00067c82 */ /* 0x000fcc0008000000 */
.L_x_25:
[----:B01----:R-:W-:Y:S05]  /*1910*/  @!P0 BRA `(.L_x_19) ;  /* 0x0000000000048947 */ /* 0x003fea0003800000 */
[----:B------:R-:W-:Y:S01]  /*1920*/  BPT.TRAP 0x1 ;  /* 0x000000040000795c */ /* 0x000fe20000300000 */
.L_x_19:
[----:B------:R-:W0:Y:S01]  /*1930*/  S2UR UR8, SR_CgaCtaId ;  /* 0x00000000000879c3 */ /* 0x000e220000008800 */
[----:B------:R-:W-:Y:S01]  /*1940*/  UMOV UR7, 0x400 ;  /* 0x0000040000077882 */ /* 0x000fe20000000000 */
[----:B------:R-:W-:Y:S01]  /*1950*/  SHF.L.U32 R3, R5, 0x1f, RZ ;  /* 0x0000001f05037819 */ /* 0x000fe200000006ff */
[----:B0-----:R-:W-:-:S04]  /*1960*/  ULEA UR7, UR8, UR7, 0x18 ;  /* 0x0000000708077291 */ /* 0x001fc8000f8ec03f */
[----:B------:R-:W-:-:S09]  /*1970*/  ULEA UR8, UR5, UR7, 0x3 ;  /* 0x0000000705087291 */ /* 0x000fd2000f8e183f */
[----:B------:R0:W1:Y:S01]  /*1980*/  SYNCS.PHASECHK.TRANS64.TRYWAIT P1, [UR8], R3 ;  /* 0x00000003ff0075a7 */ /* 0x0000620008020148 */
[----:B------:R-:W-:Y:S05]  /*1990*/  @!P0 BRA `(.L_x_20) ;  /* 0x0000000000048947 */ /* 0x000fea0003800000 */
[----:B------:R-:W-:Y:S01]  /*19a0*/  BPT.TRAP 0x1 ;  /* 0x000000040000795c */ /* 0x000fe20000300000 */
.L_x_20:
[----:B-1----:R-:W-:Y:S05]  /*19b0*/  @P1 BRA `(.L_x_21) ;  /* 0x0000000000081947 */ /* 0x002fea0003800000 */
[----:B------:R-:W1:Y:S02]  /*19c0*/  SYNCS.PHASECHK.TRANS64.TRYWAIT P1, [UR8], R3 ;  /* 0x00000003ff0075a7 */ /* 0x000e640008020148 */
[----:B-1----:R-:W-:Y:S05]  /*19d0*/  @!P1 BRA `(.L_x_22) ;  /* 0x0000005800149947 */ /* 0x002fea0003800000 */
.L_x_21:
[----:B------:R-:W-:Y:S01]  /*19e0*/  ULEA UR12, UR5, UR45, 0xb ;  /* 0x0000002d050c7291 */ /* 0x000fe2000f8e583f */
[----:B------:R-:W-:Y:S01]  /*19f0*/  WARPGROUP.ARRIVE ;  /* 0x00000000000079c5 */ /* 0x000fe20000000000 */
[----:B------:R-:W-:Y:S01]  /*1a00*/  ULEA UR13, UR5, UR4, 0xb ;  /* 0x00000004050d7291 */ /* 0x000fe2000f8e583f */
[----:B------:R-:W-:Y:S01]  /*1a10*/  UMOV UR9, 0x40000040 ;  /* 0x4000004000097882 */ /* 0x000fe20000000000 */
[----:B------:R-:W-:-:S03]  /*1a20*/  UMOV UR11, 0x40000040 ;  /* 0x40000040000b7882 */ /* 0x000fc60000000000 */
[----:B------:R-:W-:Y:S02]  /*1a30*/  UMOV UR8, UR12 ;  /* 0x0000000c00087c82 */ /* 0x000fe40008000000 */
[----:B------:R-:W-:Y:S02]  /*1a40*/  UMOV UR10, UR13 ;  /* 0x0000000d000a7c82 */ /* 0x000fe40008000000 */
[----:B------:R-:W-:Y:S01]  /*1a50*/  HGMMA.64x128x8.F32.TF32 R24, gdesc[UR8], R24, gsb0 ;  /* 0x05e00000081879f0 */ /* 0x000fe20008002818 */
[----:B------:R-:W-:Y:S02]  /*1a60*/  UIADD3 UR8, UR12, 0x2, URZ ;  /* 0x000000020c087890 */ /* 0x000fe4000fffe03f */
[----:B------:R-:W-:Y:S01]  /*1a70*/  UIADD3 UR10, UR13, 0x2, URZ ;  /* 0x000000020d0a7890 */ /* 0x000fe2000fffe03f */
[----:B------:R-:W-:Y:S01]  /*1a80*/  UMOV UR9, 0x40000040 ;  /* 0x4000004000097882 */ /* 0x000fe20000000000 */
[----:B------:R-:W-:Y:S01]  /*1a90*/  UMOV UR11, 0x40000040 ;  /* 0x40000040000b7882 */ /* 0x000fe20000000000 */
[----:B------:R-:W-:-:S02]  /*1aa0*/  WARPGROUP.DEPBAR.LE gsb0, 0x0 ;  /* 0x00008000000079c5 */ /* 0x000fc40000010000 */
        /* <DEDUP_REMOVED lines=46> */
[----:B------:R-:W-:Y:S01]  /*1d90*/  BPT.TRAP 0x1 ;  /* 0x000000040000795c */ /* 0x000fe20000300000 */
.L_x_23:
[----:B------:R-:W-:Y:S01]  /*1da0*/  ULEA UR7, UR6, UR7, 0x3 ;  /* 0x0000000706077291 */ /* 0x000fe2000f8e183f */
[----:B------:R-:W-:-:S03]  /*1db0*/  ISETP.GT.U32.AND P1, PT, R18, 0x1, PT ;  /* 0x000000011200780c */ /* 0x000fc60003f24070 */
[----:B------:R-:W-:-:S04]  /*1dc0*/  UIADD3 UR7, UR7, 0x18, URZ ;  /* 0x0000001807077890 */ /* 0x000fc8000fffe03f */
[----:B------:R-:W-:-:S09]  /*1dd0*/  UPRMT UR7, URZ, 0x654, UR7 ;  /* 0x000006543f077896 */ /* 0x000fd20008000007 */
[----:B------:R-:W-:Y:S01]  /*1de0*/  SYNCS.ARRIVE.TRANS64.RED.A1T0 RZ, [UR7], RZ ;  /* 0x000000ffffff79a7 */ /* 0x000fe20008100407 */
[----:B------:R-:W-:Y:S05]  /*1df0*/  @P1 BRA `(.L_x_24) ;  /* 0x0000000000041947 */ /* 0x000fea0003800000 */
[----:B------:R-:W-:Y:S01]  /*1e00*/  BPT.TRAP 0x1 ;  /* 0x000000040000795c */ /* 0x000fe20000300000 */
.L_x_24:
[----:B------:R-:W-:Y:S01]  /*1e10*/  UIADD3 UR5, UR5, 0x1, URZ ;  /* 0x0000000105057890 */ /* 0x000fe2000fffe03f */
[C---:B------:R-:W-:Y:S01]  /*1e20*/  ISETP.GT.AND P1, PT, R0.reuse, 0x1, PT ;  /* 0x000000010000780c */ /* 0x040fe20003f24270 */
[----:B------:R-:W-:Y:S01]  /*1e30*/  UIADD3 UR6, UR6, 0x1, URZ ;  /* 0x0000000106067890 */ /* 0x000fe2000fffe03f */
[----:B------:R-:W-:Y:S01]  /*1e40*/  VIADD R0, R0, 0xffffffff ;  /* 0xffffffff00007836 */ /* 0x000fe20000000000 */
[----:B------:R-:W-:Y:S02]  /*1e50*/  UISETP.NE.AND UP0, UPT, UR5, 0x3, UPT ;  /* 0x000000030500788c */ /* 0x000fe4000bf05270 */
[----:B------:R-:W-:Y:S02]  /*1e60*/  UISETP.NE.AND UP1, UPT, UR6, 0x3, UPT ;  /* 0x000000030600788c */ /* 0x000fe4000bf25270 */
[----:B------:R-:W-:Y:S02]  /*1e70*/  USEL UR7, URZ, 0x1, UP0 ;  /* 0x000000013f077887 */ /* 0x000fe40008000000 */
[----:B------:R-:W-:-:S02]  /*1e80*/  USEL UR5, UR5, URZ, UP0 ;  /* 0x0000003f05057287 */ /* 0x000fc40008000000 */
[----:B------:R-:W-:Y:S02]  /*1e90*/  USEL UR6, UR6, URZ, UP1 ;  /* 0x0000003f06067287 */ /* 0x000fe40008800000 */
[----:B------:R-:W-:Y:S01]  /*1ea0*/  LOP3.LUT R5, R5, UR7, RZ, 0x3c, !PT ;  /* 0x0000000705057c12 */ /* 0x000fe2000f8e3cff */
[----:B------:R-:W-:Y:S09]  /*1eb0*/  @P1 BRA `(.L_x_25) ;  /* 0xfffffff800941947 */ /* 0x000ff2000383ffff */
.L_x_18:
[----:B01----:R-:W0:Y:S02]  /*1ec0*/  LDC R0, c[0x0][0x28c] ;  /* 0x0000a300ff007b82 */ /* 0x003e240000000800 */
[----:B0-----:R-:W-:-:S13]  /*1ed0*/  ISETP.GE.AND P1, PT, R0, 0x1, PT ;  /* 0x000000010000780c */ /* 0x001fda0003f26270 */
[----:B------:R-:W-:Y:S05]  /*1ee0*/  @!P1 BRA `(.L_x_26) ;  /* 0x0000000000409947 */ /* 0x000fea0003800000 */
[----:B------:R-:W-:Y:S05]  /*1ef0*/  @!P0 BRA `(.L_x_27) ;  /* 0x0000000000048947 */ /* 0x000fea0003800000 */
[----:B------:R-:W-:Y:S01]  /*1f00*/  BPT.TRAP 0x1 ;  /* 0x000000040000795c */ /* 0x000fe20000300000 */
.L_x_27:
[----:B------:R-:W0:Y:S01]  /*1f10*/  S2UR UR7, SR_CgaCtaId ;  /* 0x00000000000779c3 */ /* 0x000e220000008800 */
[----:B------:R-:W-:Y:S01]  /*1f20*/  UIADD3 UR6, UR44, UR42, URZ ;  /* 0x0000002a2c067290 */ /* 0x000fe2000fffe03f */
[----:B------:R-:W-:-:S03]  /*1f30*/  ISETP.GT.U32.AND P0, PT, R18, 0x1, PT ;  /* 0x000000011200780c */ /* 0x000fc60003f04070 */
[----:B------:R-:W-:-:S04]  /*1f40*/  UIMAD.WIDE.U32 UR4, UR6, -0x55555555, URZ ;  /* 0xaaaaaaab060478a5 */ /* 0x000fc8000f8e003f */
[----:B------:R-:W-:-:S03]  /*1f50*/  USHF.R.U32.HI UR4, URZ, 0x1, UR5 ;  /* 0x000000013f047899 */ /* 0x000fc60008011605 */
[----:B------:R-:W-:Y:S01]  /*1f60*/  UMOV UR5, 0x400 ;  /* 0x0000040000057882 */ /* 0x000fe20000000000 */
[----:B------:R-:W-:Y:S02]  /*1f70*/  UIMAD UR6, UR4, -0x3, UR6 ;  /* 0xfffffffd040678a4 */ /* 0x000fe4000f8e0206 */
[----:B0-----:R-:W-:-:S04]  /*1f80*/  ULEA UR5, UR7, UR5, 0x18 ;  /* 0x0000000507057291 */ /* 0x001fc8000f8ec03f */
[----:B------:R-:W-:-:S04]  /*1f90*/  ULEA UR6, UR6, UR5, 0x3 ;  /* 0x0000000506067291 */ /* 0x000fc8000f8e183f */
[----:B------:R-:W-:-:S04]  /*1fa0*/  UIADD3 UR6, UR6, 0x18, URZ ;  /* 0x0000001806067890 */ /* 0x000fc8000fffe03f */
[----:B------:R-:W-:-:S09]  /*1fb0*/  UPRMT UR6, URZ, 0x654, UR6 ;  /* 0x000006543f067896 */ /* 0x000fd20008000006 */
[----:B------:R-:W-:Y:S01]  /*1fc0*/  SYNCS.ARRIVE.TRANS64.RED.A1T0 RZ, [UR6], RZ ;  /* 0x000000ffffff79a7 */ /* 0x000fe20008100406 */
[----:B------:R-:W-:Y:S05]  /*1fd0*/  @P0 BRA `(.L_x_26) ;  /* 0x0000000000040947 */ /* 0x000fea0003800000 */
[----:B------:R-:W-:Y:S01]  /*1fe0*/  BPT.TRAP 0x1 ;  /* 0x000000040000795c */ /* 0x000fe20000300000 */
.L_x_26:
[----:B------:R-:W-:Y:S01]  /*1ff0*/  SHF.L.U32 R6, R100, 0x7, RZ ;  /* 0x0000000764067819 */ /* 0x000fe200000006ff */
[----:B------:R-:W-:Y:S01]  /*2000*/  UIADD3 UR42, UR43, UR42, URZ ;  /* 0x0000002a2b2a7290 */ /* 0x000fe2000fffe03f */
[----:B------:R-:W-:Y:S01]  /*2010*/  SHF.R.S32.HI R11, RZ, 0x1f, R99 ;  /* 0x0000001fff0b7819 */ /* 0x000fe20000011463 */
[----:B------:R-:W-:Y:S01]  /*2020*/  UISETP.GE.U32.AND UP1, UPT, UR43, 0x3, UPT ;  /* 0x000000032b00788c */ /* 0x000fe2000bf26070 */
[C---:B------:R-:W-:Y:S01]  /*2030*/  LOP3.LUT R8, R6.reuse, 0x6, R93, 0xf8, !PT ;  /* 0x0000000606087812 */ /* 0x040fe200078ef85d */
[----:B------:R-:W-:Y:S01]  /*2040*/  ULDC UR7, c[0x0][0x288] ;  /* 0x0000a20000077ab9 */ /* 0x000fe20000000800 */
[----:B------:R-:W-:Y:S01]  /*2050*/  IMAD.SHL.U32 R10, R101, 0x80, RZ ;  /* 0x00000080650a7824 */ /* 0x000fe200078e00ff */
[----:B------:R-:W-:Y:S01]  /*2060*/  UISETP.GT.U32.AND UP0, UPT, UR42, 0x2, UPT ;  /* 0x000000022a00788c */ /* 0x000fe2000bf04070 */
[----:B------:R-:W-:Y:S01]  /*2070*/  ISETP.GE.AND P0, PT, R6, UR7, PT ;  /* 0x0000000706007c0c */ /* 0x000fe2000bf06270 */
[----:B------:R-:W-:Y:S01]  /*2080*/  ULDC.64 UR4, c[0x0][0x5d0] ;  /* 0x0001740000047ab9 */ /* 0x000fe20000000a00 */
[--C-:B------:R-:W-:Y:S01]  /*2090*/  SHF.R.S32.HI R9, RZ, 0x1f, R8.reuse ;  /* 0x0000001fff097819 */ /* 0x100fe20000011408 */
[----:B------:R-:W-:Y:S01]  /*20a0*/  ULDC UR10, c[0x0][0x284] ;  /* 0x0000a100000a7ab9 */ /* 0x000fe20000000800 */
[----:B------:R-:W-:Y:S01]  /*20b0*/  IMAD R0, R11, UR4, RZ ;  /* 0x000000040b007c24 */ /* 0x000fe2000f8e02ff */
[----:B------:R-:W-:Y:S01]  /*20c0*/  UISETP.LT.U32.AND UP0, UPT, UR43, 0x3, UP0 ;  /* 0x000000032b00788c */ /* 0x000fe20008701070 */
[----:B------:R-:W-:Y:S01]  /*20d0*/  ISETP.GE.OR P0, PT, R10, UR10, P0 ;  /* 0x0000000a0a007c0c */ /* 0x000fe20008706670 */
[----:B------:R-:W-:Y:S01]  /*20e0*/  IMAD.WIDE.U32 R4, R99, UR4, R8 ;  /* 0x0000000463047c25 */ /* 0x000fe2000f8e0008 */
[----:B------:R-:W-:Y:S01]  /*20f0*/  ULDC.64 UR8, c[0x0][0x5c8] ;  /* 0x0001720000087ab9 */ /* 0x000fe20000000a00 */
[----:B------:R-:W-:-:S02]  /*2100*/  USEL UR6, URZ, 0x1, !UP0 ;  /* 0x000000013f067887 */ /* 0x000fc4000c000000 */
[----:B------:R-:W-:Y:S01]  /*2110*/  IMAD R3, R99, UR5, R0 ;  /* 0x0000000563037c24 */ /* 0x000fe2000f8e0200 */
[----:B------:R-:W-:Y:S01]  /*2120*/  @UP1 UIMAD.WIDE.U32 UR4, UR42, -0x55555555, URZ ;  /* 0xaaaaaaab2a0418a5 */ /* 0x000fe2000f8e003f */
[----:B------:R-:W-:Y:S01]  /*2130*/  IMAD.WIDE R100, R101, 0x80, R22 ;  /* 0x0000008065647825 */ /* 0x000fe200078e0216 */
[----:B------:R-:W-:Y:S02]  /*2140*/  ULOP3.LUT UR40, UR40, UR6, URZ, 0x3c, !UPT ;  /* 0x0000000628287292 */ /* 0x000fe4000f8e3c3f */
[----:B------:R-:W-:Y:S01]  /*2150*/  @UP1 USHF.R.U32.HI UR4, URZ, 0x1, UR5 ;  /* 0x000000013f041899 */ /* 0x000fe20008011605 */
[----:B------:R-:W-:Y:S02]  /*2160*/  IMAD.IADD R5, R5, 0x1, R3 ;  /* 0x0000000105057824 */ /* 0x000fe400078e0203 */
[----:B------:R-:W-:Y:S01]  /*2170*/  IMAD R3, R101, UR8, RZ ;  /* 0x0000000865037c24 */ /* 0x000fe2000f8e02ff */
[----:B------:R-:W-:Y:S01]  /*2180*/  @UP1 ULOP3.LUT UR40, UR40, 0x1, UR4, 0x78, !UPT ;  /* 0x0000000128281892 */ /* 0x000fe2000f8e7804 */
[----:B------:R-:W-:-:S04]  /*2190*/  IMAD.WIDE.U32 R102, R100, UR8, R4 ;  /* 0x0000000864667c25 */ /* 0x000fc8000f8e0004 */
[----:B------:R-:W-:Y:S02]  /*21a0*/  IMAD R7, R100, UR9, R3 ;  /* 0x0000000964077c24 */ /* 0x000fe4000f8e0203 */
[----:B------:R-:W-:Y:S01]  /*21b0*/  IMAD.MOV.U32 R0, RZ, RZ, -0x1 ;  /* 0xffffffffff007424 */ /* 0x000fe200078e00ff */
[----:B------:R-:W-:Y:S06]  /*21c0*/  @P0 BRA `(.L_x_28) ;  /* 0x0000003400040947 */ /* 0x000fec0003800000 */
[----:B-----5:R-:W-:Y:S01]  /*21d0*/  FSETP.NEU.AND P0, PT, R88, RZ, PT ;  /* 0x000000ff5800720b */ /* 0x020fe20003f0d000 */
[----:B------:R-:W-:Y:S01]  /*21e0*/  IMAD.IADD R4, R89, 0x1, -R6 ;  /* 0x0000000159047824 */ /* 0x000fe200078e0a06 */
[----:B------:R-:W-:Y:S01]  /*21f0*/  BSSY B0, `(.L_x_28) ;  /* 0x000033e000007945 */ /* 0x000fe20003800000 */
[----:B------:R-:W-:Y:S02]  /*2200*/  IMAD.IADD R3, R97, 0x1, -R10 ;  /* 0x0000000161037824 */ /* 0x000fe400078e0a0a */
[----:B------:R-:W-:Y:S01]  /*2210*/  IMAD.IADD R111, R103, 0x1, R7 ;  /* 0x00000001676f7824 */ /* 0x000fe200078e0207 */
[----:B------:R-:W-:-:S04]  /*2220*/  ISETP.GT.AND P3, PT, R4, RZ, PT ;  /* 0x000000ff0400720c */ /* 0x000fc80003f64270 */
[----:B------:R-:W-:-:S03]  /*2230*/  ISETP.GT.AND P1, PT, R3, RZ, P3 ;  /* 0x000000ff0300720c */ /* 0x000fc60001f24270 */
[----:B------:R-:W-:Y:S10]  /*2240*/  @!P0 BRA `(.L_x_29) ;  /* 0x0000002400208947 */ /* 0x000ff40003800000 */
[----:B------:R-:W0:Y:S01]  /*2250*/  LDC.64 R104, c[0x0][0x5b8] ;  /* 0x00016e00ff687b82 */ /* 0x000e220000000a00 */
[----:B------:R-:W-:-:S07]  /*2260*/  ULDC.64 UR4, c[0x0][0x5c0] ;  /* 0x0001700000047ab9 */ /* 0x000fce0000000a00 */
[----:B------:R-:W1:Y:S08]  /*2270*/  LDC.64 R106, c[0x0][0x5b0] ;  /* 0x00016c00ff6a7b82 */ /* 0x000e700000000a00 */
[----:B------:R-:W2:Y:S01]  /*2280*/  LDC.64 R108, c[0x0][0x5a8] ;  /* 0x00016a00ff6c7b82 */ /* 0x000ea20000000a00 */
[-C--:B0-----:R-:W-:Y:S02]  /*2290*/  IMAD R6, R11, R104.reuse, RZ ;  /* 0x000000680b067224 */ /* 0x081fe400078e02ff */
[----:B------:R-:W-:-:S04]  /*22a0*/  IMAD.WIDE.U32 R12, R99, R104, R8 ;  /* 0x00000068630c7225 */ /* 0x000fc800078e0008 */
[----:B------:R-:W-:Y:S02]  /*22b0*/  IMAD R103, R99, R105, R6 ;  /* 0x0000006963677224 */ /* 0x000fe400078e0206 */
[-C--:B-1----:R-:W-:Y:S02]  /*22c0*/  IMAD R5, R101, R106.reuse, RZ ;  /* 0x0000006a65057224 */ /* 0x082fe400078e02ff */
[----:B------:R-:W-:Y:S02]  /*22d0*/  IMAD.IADD R13, R13, 0x1, R103 ;  /* 0x000000010d0d7824 */ /* 0x000fe400078e0267 */
[C---:B------:R-:W-:Y:S02]  /*22e0*/  IMAD R105, R100.reuse, R107, R5 ;  /* 0x0000006b64697224 */ /* 0x040fe400078e0205 */
[----:B------:R-:W-:-:S04]  /*22f0*/  IMAD.WIDE.U32 R6, R100, R106, R12 ;  /* 0x0000006a64067225 */ /* 0x000fc800078e000c */
[----:B------:R-:W-:Y:S01]  /*2300*/  IMAD.IADD R5, R7, 0x1, R105 ;  /* 0x0000000107057824 */ /* 0x000fe200078e0269 */
[----:B--2---:R-:W-:-:S04]  /*2310*/  LEA R14, P0, R6, R108, 0x2 ;  /* 0x0000006c060e7211 */ /* 0x004fc800078010ff */
[----:B------:R-:W-:-:S05]  /*2320*/  LEA.HI.X R15, R6, R109, R5, 0x2, P0 ;  /* 0x0000006d060f7211 */ /* 0x000fca00000f1405 */
[----:B------:R0:W2:Y:S01]  /*2330*/  @P1 LDG.E.LTC128B R5, desc[UR36][R14.64] ;  /* 0x000000240e051981 */ /* 0x0000a2000c1e1920 */
[----:B------:R-:W-:Y:S01]  /*2340*/  IMAD.WIDE.U32 R6, R100, R106, R8 ;  /* 0x0000006a64067225 */ /* 0x000fe200078e0008 */
[C---:B------:R-:W-:Y:S01]  /*2350*/  SHF.L.U64.HI R11, R106.reuse, 0x3, R107 ;  /* 0x000000036a0b7819 */ /* 0x040fe2000001026b */
[----:B------:R-:W-:Y:S01]  /*2360*/  BSSY B1, `(.L_x_30) ;  /* 0x0000016000017945 */ /* 0x000fe20003800000 */
[----:B------:R-:W-:Y:S01]  /*2370*/  ISETP.GT.AND P3, PT, R3, 0x8, P3 ;  /* 0x000000080300780c */ /* 0x000fe20001f64270 */
[----:B------:R-:W-:Y:S02]  /*2380*/  IMAD.IADD R7, R105, 0x1, R7 ;  /* 0x0000000169077824 */ /* 0x000fe400078e0207 */
[----:B------:R-:W-:Y:S02]  /*2390*/  IMAD.SHL.U32 R10, R106, 0x8, RZ ;  /* 0x000000086a0a7824 */ /* 0x000fe400078e00ff */
[----:B------:R-:W-:-:S04]  /*23a0*/  IMAD.WIDE.U32 R20, R99, R104, R6 ;  /* 0x0000006863147225 */ /* 0x000fc800078e0006 */
[----:B------:R-:W-:Y:S01]  /*23b0*/  IMAD.WIDE.U32 R100, R100, R106, R10 ;  /* 0x0000006a64647225 */ /* 0x000fe200078e000a */
[----:B------:R-:W-:Y:S02]  /*23c0*/  LEA R10, P0, R102, UR4, 0x2 ;  /* 0x00000004660a7c11 */ /* 0x000fe4000f8010ff */
[----:B------:R-:W-:Y:S01]  /*23d0*/  LEA R6, P4, R20, R108, 0x2 ;  /* 0x0000006c14067211 */ /* 0x000fe200078810ff */
[----:B0-----:R-:W-:Y:S01]  /*23e0*/  IMAD.IADD R14, R103, 0x1, R21 ;  /* 0x00000001670e7824 */ /* 0x001fe200078e0215 */
[----:B------:R-:W-:Y:S01]  /*23f0*/  LEA.HI.X R11, R102, UR5, R111, 0x2, P0 ;  /* 0x00000005660b7c11 */ /* 0x000fe200080f146f */
[----:B------:R-:W-:Y:S01]  /*2400*/  IMAD.IADD R105, R105, 0x1, R101 ;  /* 0x0000000169697824 */ /* 0x000fe200078e0265 */
[----:B------:R-:W-:Y:S02]  /*2410*/  ISETP.GT.AND P0, PT, R4, 0x1, PT ;  /* 0x000000010400780c */ /* 0x000fe40003f04270 */
[----:B------:R-:W-:Y:S01]  /*2420*/  IADD3 R15, P2, R12, R100, RZ ;  /* 0x000000640c0f7210 */ /* 0x000fe20007f5e0ff */
[----:B--2---:R-:W-:-:S04]  /*2430*/  FMUL R7, R5, R88 ;  /* 0x0000005805077220 */ /* 0x004fc80000400000 */
[----:B------:R-:W-:Y:S01]  /*2440*/  FFMA R21, R24, R19, R7 ;  /* 0x0000001318157223 */ /* 0x000fe20000000007 */
[----:B------:R-:W-:Y:S01]  /*2450*/  LEA.HI.X R7, R20, R109, R14, 0x2, P4 ;  /* 0x0000006d14077211 */ /* 0x000fe200020f140e */
[----:B------:R-:W-:Y:S01]  /*2460*/  IMAD.X R20, R105, 0x1, R13, P2 ;  /* 0x0000000169147824 */ /* 0x000fe200010e060d */
[----:B------:R-:W-:Y:S02]  /*2470*/  ISETP.GT.AND P4, PT, R3, RZ, P0 ;  /* 0x000000ff0300720c */ /* 0x000fe40000784270 */
[----:B------:R0:W-:Y:S01]  /*2480*/  @P1 STG.E desc[UR36][R10.64], R21 ;  /* 0x000000150a001986 */ /* 0x0001e2000c101924 */
[----:B------:R-:W-:-:S10]  /*2490*/  LEA R14, P1, R15, R108, 0x2 ;  /* 0x0000006c0f0e7211 */ /* 0x000fd400078210ff */
[----:B------:R-:W-:Y:S05]  /*24a0*/  @!P4 BRA `(.L_x_31) ;  /* 0x000000000004c947 */ /* 0x000fea0003800000 */
[----:B------:R1:W5:Y:S02]  /*24b0*/  LDG.E.LTC128B R5, desc[UR36][R6.64+0x4] ;  /* 0x0000042406057981 */ /* 0x000364000c1e1920 */
.L_x_31:
[----:B------:R-:W-:Y:S05]  /*24c0*/  BSYNC B1 ;  /* 0x0000000000017941 */ /* 0x000fea0003800000 */
.L_x_30:
[----:B-----5:R-:W-:Y:S01]  /*24d0*/  FMUL R12, R5, R88 ;  /* 0x00000058050c7220 */ /* 0x020fe20000400000 */
[----:B------:R-:W-:-:S03]  /*24e0*/  LEA.HI.X R15, R15, R109, R20, 0x2, P1 ;  /* 0x0000006d0f0f7211 */ /* 0x000fc600008f1414 */
[----:B------:R-:W-:Y:S01]  /*24f0*/  FFMA R101, R25, R19, R12 ;  /* 0x0000001319657223 */ /* 0x000fe2000000000c */
[----:B------:R-:W-:-:S04]  /*2500*/  IMAD.MOV.U32 R25, RZ, RZ, R5 ;  /* 0x000000ffff197224 */ /* 0x000fc800078e0005 */
[----:B------:R2:W-:Y:S04]  /*2510*/  @P4 STG.E desc[UR36][R10.64+0x4], R101 ;  /* 0x000004650a004986 */ /* 0x0005e8000c101924 */
[----:B------:R-:W3:Y:S01]  /*2520*/  @P3 LDG.E.LTC128B R25, desc[UR36][R14.64] ;  /* 0x000000240e193981 */ /* 0x000ee2000c1e1920 */
[C---:B------:R-:W-:Y:S01]  /*2530*/  SHF.L.U64.HI R13, R92.reuse, 0x2, R91 ;  /* 0x000000025c0d7819 */ /* 0x040fe2000001025b */
[----:B------:R-:W-:Y:S01]  /*2540*/  BSSY B1, `(.L_x_32) ;  /* 0x0000010000017945 */ /* 0x000fe20003800000 */
[----:B------:R-:W-:Y:S02]  /*2550*/  LEA R12, P2, R92, R10, 0x2 ;  /* 0x0000000a5c0c7211 */ /* 0x000fe400078410ff */
[----:B------:R-:W-:Y:S02]  /*2560*/  IADD3 R20, P1, R8, R100, RZ ;  /* 0x0000006408147210 */ /* 0x000fe40007f3e0ff */
[----:B------:R-:W-:Y:S01]  /*2570*/  ISETP.GT.AND P0, PT, R3, 0x8, P0 ;  /* 0x000000080300780c */ /* 0x000fe20000704270 */
[----:B------:R-:W-:-:S02]  /*2580*/  IMAD.X R13, R13, 0x1, R11, P2 ;  /* 0x000000010d0d7824 */ /* 0x000fc400010e060b */
[----:B0-----:R-:W-:Y:S01]  /*2590*/  IMAD.X R21, R9, 0x1, R105, P1 ;  /* 0x0000000109157824 */ /* 0x001fe200008e0669 */
[----:B------:R-:W-:Y:S01]  /*25a0*/  ISETP.GT.AND P1, PT, R4, 0x8, PT ;  /* 0x000000080400780c */ /* 0x000fe20003f24270 */
[----:B------:R-:W-:-:S04]  /*25b0*/  IMAD.WIDE.U32 R20, R99, R104, R20 ;  /* 0x0000006863147225 */ /* 0x000fc800078e0014 */
[----:B------:R-:W-:Y:S01]  /*25c0*/  IMAD.IADD R9, R103, 0x1, R21 ;  /* 0x0000000167097824 */ /* 0x000fe200078e0215 */
[----:B------:R-:W-:-:S04]  /*25d0*/  LEA R8, P4, R20, R108, 0x2 ;  /* 0x0000006c14087211 */ /* 0x000fc800078810ff */
[----:B------:R-:W-:Y:S01]  /*25e0*/  LEA.HI.X R9, R20, R109, R9, 0x2, P4 ;  /* 0x0000006d14097211 */ /* 0x000fe200020f1409 */
[----:B---3--:R-:W-:-:S04]  /*25f0*/  FMUL R5, R25, R88 ;  /* 0x0000005819057220 */ /* 0x008fc80000400000 */
[----:B------:R-:W-:-:S05]  /*2600*/  FFMA R5, R26, R19, R5 ;  /* 0x000000131a057223 */ /* 0x000fca0000000005 */
[----:B------:R2:W-:Y:S01]  /*2610*/  @P3 STG.E desc[UR36][R12.64], R5 ;  /* 0x000000050c003986 */ /* 0x0005e2000c101924 */
[----:B------:R-:W-:Y:S05]  /*2620*/  @!P0 BRA `(.L_x_33) ;  /* 0x0000000000048947 */ /* 0x000fea0003800000 */
[----:B------:R0:W5:Y:S02]  /*2630*/  LDG.E.LTC128B R25, desc[UR36][R8.64+0x4] ;  /* 0x0000042408197981 */ /* 0x000164000c1e1920 */
.L_x_33:
[----:B------:R-:W-:Y:S05]  /*2640*/  BSYNC B1 ;  /* 0x0000000000017941 */ /* 0x000fea0003800000 */
.L_x_32:
[----:B-----5:R-:W-:Y:S01]  /*2650*/  FMUL R14, R25, R88 ;  /* 0x00000058190e7220 */ /* 0x020fe20000400000 */
[----:B------:R-:W-:Y:S01]  /*2660*/  ISETP.GT.AND P3, PT, R3, RZ, P1 ;  /* 0x000000ff0300720c */ /* 0x000fe20000f64270 */
[----:B------:R-:W-:Y:S01]  /*2670*/  BSSY B1, `(.L_x_34) ;  /* 0x0000006000017945 */ /* 0x000fe20003800000 */
[----:B------:R-:W-:Y:S01]  /*2680*/  ISETP.GT.AND P2, PT, R4, 0x9, PT ;  /* 0x000000090400780c */ /* 0x000fe20003f44270 */
[----:B------:R-:W-:-:S05]  /*2690*/  FFMA R27, R27, R19, R14 ;  /* 0x000000131b1b7223 */ /* 0x000fca000000000e */
[----:B------:R3:W-:Y:S05]  /*26a0*/  @P0 STG.E desc[UR36][R12.64+0x4], R27 ;  /* 0x0000041b0c000986 */ /* 0x0007ea000c101924 */
[----:B------:R-:W-:Y:S05]  /*26b0*/  @!P3 BRA `(.L_x_35) ;  /* 0x000000000004b947 */ /* 0x000fea0003800000 */
[----:B------:R4:W5:Y:S02]  /*26c0*/  LDG.E.LTC128B R25, desc[UR36][R6.64+0x20] ;  /* 0x0000202406197981 */ /* 0x000964000c1e1920 */
.L_x_35:
[----:B------:R-:W-:Y:S05]  /*26d0*/  BSYNC B1 ;  /* 0x0000000000017941 */ /* 0x000fea0003800000 */
.L_x_34:
[----:B--2--5:R-:W-:Y:S01]  /*26e0*/  FMUL R5, R25, R88 ;  /* 0x0000005819057220 */ /* 0x024fe20000400000 */
[----:B------:R-:W-:Y:S01]  /*26f0*/  ISETP.GT.AND P0, PT, R3, RZ, P2 ;  /* 0x000000ff0300720c */ /* 0x000fe20001704270 */
[----:B------:R-:W-:Y:S02]  /*2700*/  BSSY B1, `(.L_x_36) ;  /* 0x0000005000017945 */ /* 0x000fe40003800000 */
[----:B------:R-:W-:-:S05]  /*2710*/  FFMA R5, R28, R19, R5 ;  /* 0x000000131c057223 */ /* 0x000fca0000000005 */
[----:B------:R2:W-:Y:S05]  /*2720*/  @P3 STG.E desc[UR36][R10.64+0x20], R5 ;  /* 0x000020050a003986 */ /* 0x0005ea000c101924 */
[----:B------:R-:W-:Y:S05]  /*2730*/  @!P0 BRA `(.L_x_37) ;  /* 0x0000000000048947 */ /* 0x000fea0003800000 */
[----:B------:R0:W5:Y:S02]  /*2740*/  LDG.E.LTC128B R25, desc[UR36][R6.64+0x24] ;  /* 0x0000242406197981 */ /* 0x000164000c1e1920 */
.L_x_37:
[----:B------:R-:W-:Y:S05]  /*2750*/  BSYNC B1 ;  /* 0x0000000000017941 */ /* 0x000fea0003800000 */
.L_x_36:
[----:B-----5:R-:W-:Y:S01]  /*2760*/  FMUL R14, R25, R88 ;  /* 0x00000058190e7220 */ /* 0x020fe20000400000 */
[----:B------:R-:W-:Y:S01]  /*2770*/  ISETP.GT.AND P1, PT, R3, 0x8, P1 ;  /* 0x000000080300780c */ /* 0x000fe20000f24270 */
[----:B------:R-:W-:Y:S02]  /*2780*/  BSSY B1, `(.L_x_38) ;  /* 0x0000005000017945 */ /* 0x000fe40003800000 */
[----:B------:R-:W-:-:S05]  /*2790*/  FFMA R29, R29, R19, R14 ;  /* 0x000000131d1d7223 */ /* 0x000fca000000000e */
[----:B------:R0:W-:Y:S05]  /*27a0*/  @P0 STG.E desc[UR36][R10.64+0x24], R29 ;  /* 0x0000241d0a000986 */ /* 0x0001ea000c101924 */
[----:B------:R-:W-:Y:S05]  /*27b0*/  @!P1 BRA `(.L_x_39) ;  /* 0x0000000000049947 */ /* 0x000fea0003800000 */
[----:B------:R0:W5:Y:S02]  /*27c0*/  LDG.E.LTC128B R25, desc[UR36][R8.64+0x20] ;  /* 0x0000202408197981 */ /* 0x000164000c1e1920 */
.L_x_39:
[----:B------:R-:W-:Y:S05]  /*27d0*/  BSYNC B1 ;  /* 0x0000000000017941 */ /* 0x000fea0003800000 */
.L_x_38:
[----:B--2--5:R-:W-:Y:S01]  /*27e0*/  FMUL R5, R25, R88 ;  /* 0x0000005819057220 */ /* 0x024fe20000400000 */
[----:B------:R-:W-:Y:S01]  /*27f0*/  ISETP.GT.AND P2, PT, R3, 0x8, P2 ;  /* 0x000000080300780c */ /* 0x000fe20001744270 */
[----:B------:R-:W-:Y:S01]  /*2800*/  BSSY B1, `(.L_x_40) ;  /* 0x0000006000017945 */ /* 0x000fe20003800000 */
[----:B------:R-:W-:Y:S01]  /*2810*/  ISETP.GT.AND P0, PT, R4, 0x10, PT ;  /* 0x000000100400780c */ /* 0x000fe20003f04270 */
[----:B------:R-:W-:-:S05]  /*2820*/  FFMA R5, R30, R19, R5 ;  /* 0x000000131e057223 */ /* 0x000fca0000000005 */
[----:B------:R2:W-:Y:S05]  /*2830*/  @P1 STG.E desc[UR36][R12.64+0x20], R5 ;  /* 0x000020050c001986 */ /* 0x0005ea000c101924 */
[----:B------:R-:W-:Y:S05]  /*2840*/  @!P2 BRA `(.L_x_41) ;  /* 0x000000000004a947 */ /* 0x000fea0003800000 */
[----:B------:R0:W5:Y:S02]  /*2850*/  LDG.E.LTC128B R25, desc[UR36][R8.64+0x24] ;  /* 0x0000242408197981 */ /* 0x000164000c1e1920 */
.L_x_41:
[----:B------:R-:W-:Y:S05]  /*2860*/  BSYNC B1 ;  /* 0x0000000000017941 */ /* 0x000fea0003800000 */
.L_x_40:
        /* <DEDUP_REMOVED lines=8> */
.L_x_43:
[----:B------:R-:W-:Y:S05]  /*28f0*/  BSYNC B1 ;  /* 0x0000000000017941 */ /* 0x000fea0003800000 */
.L_x_42:
[----:B--2--5:R-:W-:Y:S01]  /*2900*/  FMUL R5, R25, R88 ;  /* 0x0000005819057220 */ /* 0x024fe20000400000 */
[----:B------:R-:W-:Y:S01]  /*2910*/  ISETP.GT.AND P2, PT, R3, RZ, P1 ;  /* 0x000000ff0300720c */ /* 0x000fe20000f44270 */
[----:B------:R-:W-:Y:S02]  /*2920*/  BSSY B1, `(.L_x_44) ;  /* 0x0000005000017945 */ /* 0x000fe40003800000 */
[----:B------:R-:W-:-:S05]  /*2930*/  FFMA R5, R32, R19, R5 ;  /* 0x0000001320057223 */ /* 0x000fca0000000005 */
[----:B------:R2:W-:Y:S05]  /*2940*/  @P3 STG.E desc[UR36][R10.64+0x40], R5 ;  /* 0x000040050a003986 */ /* 0x0005ea000c101924 */
[----:B------:R-:W-:Y:S05]  /*2950*/  @!P2 BRA `(.L_x_45) ;  /* 0x000000000004a947 */ /* 0x000fea0003800000 */
[----:B------:R0:W5:Y:S02]  /*2960*/  LDG.E.LTC128B R25, desc[UR36][R6.64+0x44] ;  /* 0x0000442406197981 */ /* 0x000164000c1e1920 */
.L_x_45:
[----:B------:R-:W-:Y:S05]  /*2970*/  BSYNC B1 ;  /* 0x0000000000017941 */ /* 0x000fea0003800000 */
.L_x_44:
[----:B-----5:R-:W-:Y:S01]  /*2980*/  FMUL R14, R25, R88 ;  /* 0x00000058190e7220 */ /* 0x020fe20000400000 */
[----:B------:R-:W-:Y:S01]  /*2990*/  ISETP.GT.AND P0, PT, R3, 0x8, P0 ;  /* 0x000000080300780c */ /* 0x000fe20000704270 */
[----:B------:R-:W-:Y:S02]  /*29a0*/  BSSY B1, `(.L_x_46) ;  /* 0x0000005000017945 */ /* 0x000fe40003800000 */
[----:B------:R-:W-:-:S05]  /*29b0*/  FFMA R33, R33, R19, R14 ;  /* 0x0000001321217223 */ /* 0x000fca000000000e */
[----:B------:R0:W-:Y:S05]  /*29c0*/  @P2 STG.E desc[UR36][R10.64+0x44], R33 ;  /* 0x000044210a002986 */ /* 0x0001ea000c101924 */
[----:B------:R-:W-:Y:S05]  /*29d0*/  @!P0 BRA `(.L_x_47) ;  /* 0x0000000000048947 */ /* 0x000fea0003800000 */
[----:B------:R0:W5:Y:S02]  /*29e0*/  LDG.E.LTC128B R25, desc[UR36][R8.64+0x40] ;  /* 0x0000402408197981 */ /* 0x000164000c1e1920 */
.L_x_47:
[----:B------:R-:W-:Y:S05]  /*29f0*/  BSYNC B1 ;  /* 0x0000000000017941 */ /* 0x000fea0003800000 */
.L_x_46:
        /* <DEDUP_REMOVED lines=8> */
.L_x_49:
[----:B------:R-:W-:Y:S05]  /*2a80*/  BSYNC B1 ;  /* 0x0000000000017941 */ /* 0x000fea0003800000 */
.L_x_48:
        /* <DEDUP_REMOVED lines=8> */
.L_x_51:
[----:B------:R-:W-:Y:S05]  /*2b10*/  BSYNC B1 ;  /* 0x0000000000017941 */ /* 0x000fea0003800000 */
.L_x_50:
[----:B--2--5:R-:W-:Y:S01]  /*2b20*/  FMUL R5, R25, R88 ;  /* 0x0000005819057220 */ /* 0x024fe20000400000 */
[----:B------:R-:W-:Y:S01]  /*2b30*/  ISETP.GT.AND P1, PT, R3, RZ, P0 ;  /* 0x000000ff0300720c */ /* 0x000fe20000724270 */
[----:B------:R-:W-:Y:S02]  /*2b40*/  BSSY B1, `(.L_x_52) ;  /* 0x0000005000017945 */ /* 0x000fe40003800000 */
[----:B------:R-:W-:-:S05]  /*2b50*/  FFMA R5, R36, R19, R5 ;  /* 0x0000001324057223 */ /* 0x000fca0000000005 */
[----:B------:R2:W-:Y:S05]  /*2b60*/  @P3 STG.E desc[UR36][R10.64+0x60], R5 ;  /* 0x000060050a003986 */ /* 0x0005ea000c101924 */
[----:B------:R-:W-:Y:S05]  /*2b70*/  @!P1 BRA `(.L_x_53) ;  /* 0x0000000000049947 */ /* 0x000fea0003800000 */
[----:B------:R0:W5:Y:S02]  /*2b80*/  LDG.E.LTC128B R25, desc[UR36][R6.64+0x64] ;  /* 0x0000642406197981 */ /* 0x000164000c1e1920 */
.L_x_53:
[----:B------:R-:W-:Y:S05]  /*2b90*/  BSYNC B1 ;  /* 0x0000000000017941 */ /* 0x000fea0003800000 */
.L_x_52:
[----:B-----5:R-:W-:Y:S01]  /*2ba0*/  FMUL R14, R25, R88 ;  /* 0x00000058190e7220 */ /* 0x020fe20000400000 */
[----:B------:R-:W-:Y:S01]  /*2bb0*/  ISETP.GT.AND P2, PT, R3, 0x8, P2 ;  /* 0x000000080300780c */ /* 0x000fe20001744270 */
[----:B------:R-:W-:Y:S02]  /*2bc0*/  BSSY B1, `(.L_x_54) ;  /* 0x0000005000017945 */ /* 0x000fe40003800000 */
[----:B------:R-:W-:-:S05]  /*2bd0*/  FFMA R37, R37, R19, R14 ;  /* 0x0000001325257223 */ /* 0x000fca000000000e */
[----:B------:R0:W-:Y:S05]  /*2be0*/  @P1 STG.E desc[UR36][R10.64+0x64], R37 ;  /* 0x000064250a001986 */ /* 0x0001ea000c101924 */
[----:B------:R-:W-:Y:S05]  /*2bf0*/  @!P2 BRA `(.L_x_55) ;  /* 0x000000000004a947 */ /* 0x000fea0003800000 */
[----:B------:R0:W5:Y:S02]  /*2c00*/  LDG.E.LTC128B R25, desc[UR36][R8.64+0x60] ;  /* 0x0000602408197981 */ /* 0x000164000c1e1920 */
.L_x_55:
[----:B------:R-:W-:Y:S05]  /*2c10*/  BSYNC B1 ;  /* 0x0000000000017941 */ /* 0x000fea0003800000 */
.L_x_54:
        /* <DEDUP_REMOVED lines=8> */
.L_x_57:
[----:B------:R-:W-:Y:S05]  /*2ca0*/  BSYNC B1 ;  /* 0x0000000000017941 */ /* 0x000fea0003800000 */
.L_x_56:
        /* <DEDUP_REMOVED lines=8> */
.L_x_59:
[----:B------:R-:W-:Y:S05]  /*2d30*/  BSYNC B1 ;  /* 0x0000000000017941 */ /* 0x000fea0003800000 */
.L_x_58:
[----:B--2--5:R-:W-:Y:S01]  /*2d40*/  FMUL R5, R25, R88 ;  /* 0x0000005819057220 */ /* 0x024fe20000400000 */
[----:B------:R-:W-:Y:S01]  /*2d50*/  ISETP.GT.AND P0, PT, R3, RZ, P2 ;  /* 0x000000ff0300720c */ /* 0x000fe20001704270 */
[----:B------:R-:W-:Y:S02]  /*2d60*/  BSSY B1, `(.L_x_60) ;  /* 0x0000005000017945 */ /* 0x000fe40003800000 */
[----:B------:R-:W-:-:S05]  /*2d70*/  FFMA R5, R40, R19, R5 ;  /* 0x0000001328057223 */ /* 0x000fca0000000005 */
[----:B------:R2:W-:Y:S05]  /*2d80*/  @P3 STG.E desc[UR36][R10.64+0x80], R5 ;  /* 0x000080050a003986 */ /* 0x0005ea000c101924 */
[----:B------:R-:W-:Y:S05]  /*2d90*/  @!P0 BRA `(.L_x_61) ;  /* 0x0000000000048947 */ /* 0x000fea0003800000 */
[----:B------:R0:W5:Y:S02]  /*2da0*/  LDG.E.LTC128B R25, desc[UR36][R6.64+0x84] ;  /* 0x0000842406197981 */ /* 0x000164000c1e1920 */
.L_x_61:
[----:B------:R-:W-:Y:S05]  /*2db0*/  BSYNC B1 ;  /* 0x0000000000017941 */ /* 0x000fea0003800000 */
.L_x_60:
[----:B-----5:R-:W-:Y:S01]  /*2dc0*/  FMUL R14, R25, R88 ;  /* 0x00000058190e7220 */ /* 0x020fe20000400000 */
[----:B------:R-:W-:Y:S01]  /*2dd0*/  ISETP.GT.AND P1, PT, R3, 0x8, P1 ;  /* 0x000000080300780c */ /* 0x000fe20000f24270 */
[----:B------:R-:W-:Y:S02]  /*2de0*/  BSSY B1, `(.L_x_62) ;  /* 0x0000005000017945 */ /* 0x000fe40003800000 */
[----:B------:R-:W-:-:S05]  /*2df0*/  FFMA R41, R41, R19, R14 ;  /* 0x0000001329297223 */ /* 0x000fca000000000e */
[----:B------:R0:W-:Y:S05]  /*2e00*/  @P0 STG.E desc[UR36][R10.64+0x84], R41 ;  /* 0x000084290a000986 */ /* 0x0001ea000c101924 */
[----:B------:R-:W-:Y:S05]  /*2e10*/  @!P1 BRA `(.L_x_63) ;  /* 0x0000000000049947 */ /* 0x000fea0003800000 */
[----:B------:R0:W5:Y:S02]  /*2e20*/  LDG.E.LTC128B R25, desc[UR36][R8.64+0x80] ;  /* 0x0000802408197981 */ /* 0x000164000c1e1920 */
.L_x_63:
[----:B------:R-:W-:Y:S05]  /*2e30*/  BSYNC B1 ;  /* 0x0000000000017941 */ /* 0x000fea0003800000 */
.L_x_62:
        /* <DEDUP_REMOVED lines=8> */
.L_x_65:
[----:B------:R-:W-:Y:S05]  /*2ec0*/  BSYNC B1 ;  /* 0x0000000000017941 */ /* 0x000fea0003800000 */
.L_x_64:
        /* <DEDUP_REMOVED lines=8> */
.L_x_67:
[----:B------:R-:W-:Y:S05]  /*2f50*/  BSYNC B1 ;  /* 0x0000000000017941 */ /* 0x000fea0003800000 */
.L_x_66:
[----:B--2--5:R-:W-:Y:S01]  /*2f60*/  FMUL R5, R25, R88 ;  /* 0x0000005819057220 */ /* 0x024fe20000400000 */
[----:B------:R-:W-:Y:S01]  /*2f70*/  ISETP.GT.AND P2, PT, R3, RZ, P1 ;  /* 0x000000ff0300720c */ /* 0x000fe20000f44270 */
[----:B------:R-:W-:Y:S02]  /*2f80*/  BSSY B1, `(.L_x_68) ;  /* 0x0000005000017945 */ /* 0x000fe40003800000 */
[----:B------:R-:W-:-:S05]  /*2f90*/  FFMA R5, R44, R19, R5 ;  /* 0x000000132c057223 */ /* 0x000fca0000000005 */
[----:B------:R2:W-:Y:S05]  /*2fa0*/  @P3 STG.E desc[UR36][R10.64+0xa0], R5 ;  /* 0x0000a0050a003986 */ /* 0x0005ea000c101924 */
[----:B------:R-:W-:Y:S05]  /*2fb0*/  @!P2 BRA `(.L_x_69) ;  /* 0x000000000004a947 */ /* 0x000fea0003800000 */
[----:B------:R0:W5:Y:S02]  /*2fc0*/  LDG.E.LTC128B R25, desc[UR36][R6.64+0xa4] ;  /* 0x0000a42406197981 */ /* 0x000164000c1e1920 */
.L_x_69:
[----:B------:R-:W-:Y:S05]  /*2fd0*/  BSYNC B1 ;  /* 0x0000000000017941 */ /* 0x000fea0003800000 */
.L_x_68:
[----:B-----5:R-:W-:Y:S01]  /*2fe0*/  FMUL R14, R25, R88 ;  /* 0x00000058190e7220 */ /* 0x020fe20000400000 */
[----:B------:R-:W-:Y:S01]  /*2ff0*/  ISETP.GT.AND P0, PT, R3, 0x8, P0 ;  /* 0x000000080300780c */ /* 0x000fe20000704270 */
[----:B------:R-:W-:Y:S02]  /*3000*/  BSSY B1, `(.L_x_70) ;  /* 0x0000005000017945 */ /* 0x000fe40003800000 */
[----:B------:R-:W-:-:S05]  /*3010*/  FFMA R45, R45, R19, R14 ;  /* 0x000000132d2d7223 */ /* 0x000fca000000000e */
[----:B------:R0:W-:Y:S05]  /*3020*/  @P2 STG.E desc[UR36][R10.64+0xa4], R45 ;  /* 0x0000a42d0a002986 */ /* 0x0001ea000c101924 */
[----:B------:R-:W-:Y:S05]  /*3030*/  @!P0 BRA `(.L_x_71) ;  /* 0x0000000000048947 */ /* 0x000fea0003800000 */
[----:B------:R0:W5:Y:S02]  /*3040*/  LDG.E.LTC128B R25, desc[UR36][R8.64+0xa0] ;  /* 0x0000a02408197981 */ /* 0x000164000c1e1920 */
.L_x_71:
[----:B------:R-:W-:Y:S05]  /*3050*/  BSYNC B1 ;  /* 0x0000000000017941 */ /* 0x000fea0003800000 */
.L_x_70:
        /* <DEDUP_REMOVED lines=8> */
.L_x_73:
[----:B------:R-:W-:Y:S05]  /*30e0*/  BSYNC B1 ;  /* 0x0000000000017941 */ /* 0x000fea0003800000 */
.L_x_72:
        /* <DEDUP_REMOVED lines=8> */
.L_x_75:
[----:B------:R-:W-:Y:S05]  /*3170*/  BSYNC B1 ;  /* 0x0000000000017941 */ /* 0x000fea0003800000 */
.L_x_74:
[----:B--2--5:R-:W-:Y:S01]  /*3180*/  FMUL R5, R25, R88 ;  /* 0x0000005819057220 */ /* 0x024fe20000400000 */
[----:B------:R-:W-:Y:S01]  /*3190*/  ISETP.GT.AND P1, PT, R3, RZ, P0 ;  /* 0x000000ff0300720c */ /* 0x000fe20000724270 */
[----:B------:R-:W-:Y:S02]  /*31a0*/  BSSY B1, `(.L_x_76) ;  /* 0x0000005000017945 */ /* 0x000fe40003800000 */
[----:B------:R-:W-:-:S05]  /*31b0*/  FFMA R5, R48, R19, R5 ;  /* 0x0000001330057223 */ /* 0x000fca0000000005 */
[----:B------:R2:W-:Y:S05]  /*31c0*/  @P3 STG.E desc[UR36][R10.64+0xc0], R5 ;  /* 0x0000c0050a003986 */ /* 0x0005ea000c101924 */
[----:B------:R-:W-:Y:S05]  /*31d0*/  @!P1 BRA `(.L_x_77) ;  /* 0x0000000000049947 */ /* 0x000fea0003800000 */
[----:B------:R0:W5:Y:S02]  /*31e0*/  LDG.E.LTC128B R25, desc[UR36][R6.64+0xc4] ;  /* 0x0000c42406197981 */ /* 0x000164000c1e1920 */
.L_x_77:
[----:B------:R-:W-:Y:S05]  /*31f0*/  BSYNC B1 ;  /* 0x0000000000017941 */ /* 0x000fea0003800000 */
.L_x_76:
[----:B-----5:R-:W-:Y:S01]  /*3200*/  FMUL R14, R25, R88 ;  /* 0x00000058190e7220 */ /* 0x020fe20000400000 */
[----:B------:R-:W-:Y:S01]  /*3210*/  ISETP.GT.AND P2, PT, R3, 0x8, P2 ;  /* 0x000000080300780c */ /* 0x000fe20001744270 */
[----:B------:R-:W-:Y:S02]  /*3220*/  BSSY B1, `(.L_x_78) ;  /* 0x0000005000017945 */ /* 0x000fe40003800000 */
[----:B------:R-:W-:-:S05]  /*3230*/  FFMA R49, R49, R19, R14 ;  /* 0x0000001331317223 */ /* 0x000fca000000000e */
[----:B------:R0:W-:Y:S05]  /*3240*/  @P1 STG.E desc[UR36][R10.64+0xc4], R49 ;  /* 0x0000c4310a001986 */ /* 0x0001ea000c101924 */
[----:B------:R-:W-:Y:S05]  /*3250*/  @!P2 BRA `(.L_x_79) ;  /* 0x000000000004a947 */ /* 0x000fea0003800000 */
[----:B------:R0:W5:Y:S02]  /*3260*/  LDG.E.LTC128B R25, desc[UR36][R8.64+0xc0] ;  /* 0x0000c02408197981 */ /* 0x000164000c1e1920 */
.L_x_79:
[----:B------:R-:W-:Y:S05]  /*3270*/  BSYNC B1 ;  /* 0x0000000000017941 */ /* 0x000fea0003800000 */
.L_x_78:
        /* <DEDUP_REMOVED lines=8> */
.L_x_81:
[----:B------:R-:W-:Y:S05]  /*3300*/  BSYNC B1 ;  /* 0x0000000000017941 */ /* 0x000fea0003800000 */
.L_x_80:
        /* <DEDUP_REMOVED lines=8> */
.L_x_83:
[----:B------:R-:W-:Y:S05]  /*3390*/  BSYNC B1 ;  /* 0x0000000000017941 */ /* 0x000fea0003800000 */
.L_x_82:
[----:B--2--5:R-:W-:Y:S01]  /*33a0*/  FMUL R5, R25, R88 ;  /* 0x0000005819057220 */ /* 0x024fe20000400000 */
[----:B------:R-:W-:Y:S01]  /*33b0*/  ISETP.GT.AND P0, PT, R3, RZ, P2 ;  /* 0x000000ff0300720c */ /* 0x000fe20001704270 */
[----:B------:R-:W-:Y:S02]  /*33c0*/  BSSY B1, `(.L_x_84) ;  /* 0x0000005000017945 */ /* 0x000fe40003800000 */
[----:B------:R-:W-:-:S05]  /*33d0*/  FFMA R5, R52, R19, R5 ;  /* 0x0000001334057223 */ /* 0x000fca0000000005 */
[----:B------:R2:W-:Y:S05]  /*33e0*/  @P3 STG.E desc[UR36][R10.64+0xe0], R5 ;  /* 0x0000e0050a003986 */ /* 0x0005ea000c101924 */
[----:B------:R-:W-:Y:S05]  /*33f0*/  @!P0 BRA `(.L_x_85) ;  /* 0x0000000000048947 */ /* 0x000fea0003800000 */
[----:B------:R0:W5:Y:S02]  /*3400*/  LDG.E.LTC128B R25, desc[UR36][R6.64+0xe4] ;  /* 0x0000e42406197981 */ /* 0x000164000c1e1920 */
.L_x_85:
[----:B------:R-:W-:Y:S05]  /*3410*/  BSYNC B1 ;  /* 0x0000000000017941 */ /* 0x000fea0003800000 */
.L_x_84:
[----:B-----5:R-:W-:Y:S01]  /*3420*/  FMUL R14, R25, R88 ;  /* 0x00000058190e7220 */ /* 0x020fe20000400000 */
[----:B------:R-:W-:Y:S01]  /*3430*/  ISETP.GT.AND P1, PT, R3, 0x8, P1 ;  /* 0x000000080300780c */ /* 0x000fe20000f24270 */
[----:B------:R-:W-:Y:S02]  /*3440*/  BSSY B1, `(.L_x_86) ;  /* 0x0000005000017945 */ /* 0x000fe40003800000 */
[----:B------:R-:W-:-:S05]  /*3450*/  FFMA R53, R53, R19, R14 ;  /* 0x0000001335357223 */ /* 0x000fca000000000e */
[----:B------:R0:W-:Y:S05]  /*3460*/  @P0 STG.E desc[UR36][R10.64+0xe4], R53 ;  /* 0x0000e4350a000986 */ /* 0x0001ea000c101924 */
[----:B------:R-:W-:Y:S05]  /*3470*/  @!P1 BRA `(.L_x_87) ;  /* 0x0000000000049947 */ /* 0x000fea0003800000 */
[----:B------:R0:W5:Y:S02]  /*3480*/  LDG.E.LTC128B R25, desc[UR36][R8.64+0xe0] ;  /* 0x0000e02408197981 */ /* 0x000164000c1e1920 */
.L_x_87:
[----:B------:R-:W-:Y:S05]  /*3490*/  BSYNC B1 ;  /* 0x0000000000017941 */ /* 0x000fea0003800000 */
.L_x_86:
        /* <DEDUP_REMOVED lines=8> */
.L_x_89:
[----:B------:R-:W-:Y:S05]  /*3520*/  BSYNC B1 ;  /* 0x0000000000017941 */ /* 0x000fea0003800000 */
.L_x_88:
        /* <DEDUP_REMOVED lines=8> */
.L_x_91:
[----:B------:R-:W-:Y:S05]  /*35b0*/  BSYNC B1 ;  /* 0x0000000000017941 */ /* 0x000fea0003800000 */
.L_x_90:
[----:B--2--5:R-:W-:Y:S01]  /*35c0*/  FMUL R5, R25, R88 ;  /* 0x0000005819057220 */ /* 0x024fe20000400000 */
[----:B------:R-:W-:Y:S01]  /*35d0*/  ISETP.GT.AND P2, PT, R3, RZ, P1 ;  /* 0x000000ff0300720c */ /* 0x000fe20000f44270 */
[----:B------:R-:W-:Y:S02]  /*35e0*/  BSSY B1, `(.L_x_92) ;  /* 0x0000005000017945 */ /* 0x000fe40003800000 */
[----:B------:R-:W-:-:S05]  /*35f0*/  FFMA R5, R56, R19, R5 ;  /* 0x0000001338057223 */ /* 0x000fca0000000005 */
[----:B------:R2:W-:Y:S05]  /*3600*/  @P3 STG.E desc[UR36][R10.64+0x100], R5 ;  /* 0x000100050a003986 */ /* 0x0005ea000c101924 */
[----:B------:R-:W-:Y:S05]  /*3610*/  @!P2 BRA `(.L_x_93) ;  /* 0x000000000004a947 */ /* 0x000fea0003800000 */
[----:B------:R0:W5:Y:S02]  /*3620*/  LDG.E.LTC128B R25, desc[UR36][R6.64+0x104] ;  /* 0x0001042406197981 */ /* 0x000164000c1e1920 */
.L_x_93:
[----:B------:R-:W-:Y:S05]  /*3630*/  BSYNC B1 ;  /* 0x0000000000017941 */ /* 0x000fea0003800000 */
.L_x_92:
[----:B-----5:R-:W-:Y:S01]  /*3640*/  FMUL R14, R25, R88 ;  /* 0x00000058190e7220 */ /* 0x020fe20000400000 */
[----:B------:R-:W-:Y:S01]  /*3650*/  ISETP.GT.AND P0, PT, R3, 0x8, P0 ;  /* 0x000000080300780c */ /* 0x000fe20000704270 */
[----:B------:R-:W-:Y:S02]  /*3660*/  BSSY B1, `(.L_x_94) ;  /* 0x0000005000017945 */ /* 0x000fe40003800000 */
[----:B------:R-:W-:-:S05]  /*3670*/  FFMA R57, R57, R19, R14 ;  /* 0x0000001339397223 */ /* 0x000fca000000000e */
[----:B------:R0:W-:Y:S05]  /*3680*/  @P2 STG.E desc[UR36][R10.64+0x104], R57 ;  /* 0x000104390a002986 */ /* 0x0001ea000c101924 */
[----:B------:R-:W-:Y:S05]  /*3690*/  @!P0 BRA `(.L_x_95) ;  /* 0x0000000000048947 */ /* 0x000fea0003800000 */
[----:B------:R0:W5:Y:S02]  /*36a0*/  LDG.E.LTC128B R25, desc[UR36][R8.64+0x100] ;  /* 0x0001002408197981 */ /* 0x000164000c1e1920 */
.L_x_95:
[----:B------:R-:W-:Y:S05]  /*36b0*/  BSYNC B1 ;  /* 0x0000000000017941 */ /* 0x000fea0003800000 */
.L_x_94:
        /* <DEDUP_REMOVED lines=8> */
.L_x_97:
[----:B------:R-:W-:Y:S05]  /*3740*/  BSYNC B1 ;  /* 0x0000000000017941 */ /* 0x000fea0003800000 */
.L_x_96:
        /* <DEDUP_REMOVED lines=8> */
.L_x_99:
[----:B------:R-:W-:Y:S05]  /*37d0*/  BSYNC B1 ;  /* 0x0000000000017941 */ /* 0x000fea0003800000 */
.L_x_98:
[----:B--2--5:R-:W-:Y:S01]  /*37e0*/  FMUL R5, R25, R88 ;  /* 0x0000005819057220 */ /* 0x024fe20000400000 */
[----:B------:R-:W-:Y:S01]  /*37f0*/  ISETP.GT.AND P1, PT, R3, RZ, P0 ;  /* 0x000000ff0300720c */ /* 0x000fe20000724270 */
[----:B------:R-:W-:Y:S02]  /*3800*/  BSSY B1, `(.L_x_100) ;  /* 0x0000005000017945 */ /* 0x000fe40003800000 */
[----:B------:R-:W-:-:S05]  /*3810*/  FFMA R5, R60, R19, R5 ;  /* 0x000000133c057223 */ /* 0x000fca0000000005 */
[----:B------:R2:W-:Y:S05]  /*3820*/  @P3 STG.E desc[UR36][R10.64+0x120], R5 ;  /* 0x000120050a003986 */ /* 0x0005ea000c101924 */
[----:B------:R-:W-:Y:S05]  /*3830*/  @!P1 BRA `(.L_x_101) ;  /* 0x0000000000049947 */ /* 0x000fea0003800000 */
[----:B------:R0:W5:Y:S02]  /*3840*/  LDG.E.LTC128B R25, desc[UR36][R6.64+0x124] ;  /* 0x0001242406197981 */ /* 0x000164000c1e1920 */
.L_x_101:
[----:B------:R-:W-:Y:S05]  /*3850*/  BSYNC B1 ;  /* 0x0000000000017941 */ /* 0x000fea0003800000 */
.L_x_100:
[----:B-----5:R-:W-:Y:S01]  /*3860*/  FMUL R14, R25, R88 ;  /* 0x00000058190e7220 */ /* 0x020fe20000400000 */
[----:B------:R-:W-:Y:S01]  /*3870*/  ISETP.GT.AND P2, PT, R3, 0x8, P2 ;  /* 0x000000080300780c */ /* 0x000fe20001744270 */
[----:B------:R-:W-:Y:S02]  /*3880*/  BSSY B1, `(.L_x_102) ;  /* 0x0000005000017945 */ /* 0x000fe40003800000 */
[----:B------:R-:W-:-:S05]  /*3890*/  FFMA R61, R61, R19, R14 ;  /* 0x000000133d3d7223 */ /* 0x000fca000000000e */
[----:B------:R0:W-:Y:S05]  /*38a0*/  @P1 STG.E desc[UR36][R10.64+0x124], R61 ;  /* 0x0001243d0a001986 */ /* 0x0001ea000c101924 */
[----:B------:R-:W-:Y:S05]  /*38b0*/  @!P2 BRA `(.L_x_103) ;  /* 0x000000000004a947 */ /* 0x000fea0003800000 */
[----:B------:R0:W5:Y:S02]  /*38c0*/  LDG.E.LTC128B R25, desc[UR36][R8.64+0x120] ;  /* 0x0001202408197981 */ /* 0x000164000c1e1920 */
.L_x_103:
[----:B------:R-:W-:Y:S05]  /*38d0*/  BSYNC B1 ;  /* 0x0000000000017941 */ /* 0x000fea0003800000 */
.L_x_102:
        /* <DEDUP_REMOVED lines=8> */
.L_x_105:
[----:B------:R-:W-:Y:S05]  /*3960*/  BSYNC B1 ;  /* 0x0000000000017941 */ /* 0x000fea0003800000 */
.L_x_104:
        /* <DEDUP_REMOVED lines=8> */
.L_x_107:
[----:B------:R-:W-:Y:S05]  /*39f0*/  BSYNC B1 ;  /* 0x0000000000017941 */ /* 0x000fea0003800000 */
.L_x_106:
[----:B--2--5:R-:W-:Y:S01]  /*3a00*/  FMUL R5, R25, R88 ;  /* 0x0000005819057220 */ /* 0x024fe20000400000 */
[----:B------:R-:W-:Y:S01]  /*3a10*/  ISETP.GT.AND P0, PT, R3, RZ, P2 ;  /* 0x000000ff0300720c */ /* 0x000fe20001704270 */
[----:B------:R-:W-:Y:S02]  /*3a20*/  BSSY B1, `(.L_x_108) ;  /* 0x0000005000017945 */ /* 0x000fe40003800000 */
[----:B------:R-:W-:-:S05]  /*3a30*/  FFMA R5, R64, R19, R5 ;  /* 0x0000001340057223 */ /* 0x000fca0000000005 */
[----:B------:R2:W-:Y:S05]  /*3a40*/  @P3 STG.E desc[UR36][R10.64+0x140], R5 ;  /* 0x000140050a003986 */ /* 0x0005ea000c101924 */
[----:B------:R-:W-:Y:S05]  /*3a50*/  @!P0 BRA `(.L_x_109) ;  /* 0x0000000000048947 */ /* 0x000fea0003800000 */
[----:B------:R0:W5:Y:S02]  /*3a60*/  LDG.E.LTC128B R25, desc[UR36][R6.64+0x144] ;  /* 0x0001442406197981 */ /* 0x000164000c1e1920 */
.L_x_109:
[----:B------:R-:W-:Y:S05]  /*3a70*/  BSYNC B1 ;  /* 0x0000000000017941 */ /* 0x000fea0003800000 */
.L_x_108:
[----:B-----5:R-:W-:Y:S01]  /*3a80*/  FMUL R14, R25, R88 ;  /* 0x00000058190e7220 */ /* 0x020fe20000400000 */
[----:B------:R-:W-:Y:S01]  /*3a90*/  ISETP.GT.AND P1, PT, R3, 0x8, P1 ;  /* 0x000000080300780c */ /* 0x000fe20000f24270 */
[----:B------:R-:W-:Y:S02]  /*3aa0*/  BSSY B1, `(.L_x_110) ;  /* 0x0000005000017945 */ /* 0x000fe40003800000 */
[----:B------:R-:W-:-:S05]  /*3ab0*/  FFMA R65, R65, R19, R14 ;  /* 0x0000001341417223 */ /* 0x000fca000000000e */
[----:B------:R0:W-:Y:S05]  /*3ac0*/  @P0 STG.E desc[UR36][R10.64+0x144], R65 ;  /* 0x000144410a000986 */ /* 0x0001ea000c101924 */
[----:B------:R-:W-:Y:S05]  /*3ad0*/  @!P1 BRA `(.L_x_111) ;  /* 0x0000000000049947 */ /* 0x000fea0003800000 */
[----:B------:R0:W5:Y:S02]  /*3ae0*/  LDG.E.LTC128B R25, desc[UR36][R8.64+0x140] ;  /* 0x0001402408197981 */ /* 0x000164000c1e1920 */
.L_x_111:
[----:B------:R-:W-:Y:S05]  /*3af0*/  BSYNC B1 ;  /* 0x0000000000017941 */ /* 0x000fea0003800000 */
.L_x_110:
        /* <DEDUP_REMOVED lines=8> */
.L_x_113:
[----:B------:R-:W-:Y:S05]  /*3b80*/  BSYNC B1 ;  /* 0x0000000000017941 */ /* 0x000fea0003800000 */
.L_x_112:
        /* <DEDUP_REMOVED lines=8> */
.L_x_115:
[----:B------:R-:W-:Y:S05]  /*3c10*/  BSYNC B1 ;  /* 0x0000000000017941 */ /* 0x000fea0003800000 */
.L_x_114:
[----:B--2--5:R-:W-:Y:S01]  /*3c20*/  FMUL R5, R25, R88 ;  /* 0x0000005819057220 */ /* 0x024fe20000400000 */
[----:B------:R-:W-:Y:S01]  /*3c30*/  ISETP.GT.AND P2, PT, R3, RZ, P1 ;  /* 0x000000ff0300720c */ /* 0x000fe20000f44270 */
[----:B------:R-:W-:Y:S02]  /*3c40*/  BSSY B1, `(.L_x_116) ;  /* 0x0000005000017945 */ /* 0x000fe40003800000 */
[----:B------:R-:W-:-:S05]  /*3c50*/  FFMA R5, R68, R19, R5 ;  /* 0x0000001344057223 */ /* 0x000fca0000000005 */
[----:B------:R2:W-:Y:S05]  /*3c60*/  @P3 STG.E desc[UR36][R10.64+0x160], R5 ;  /* 0x000160050a003986 */ /* 0x0005ea000c101924 */
[----:B------:R-:W-:Y:S05]  /*3c70*/  @!P2 BRA `(.L_x_117) ;  /* 0x000000000004a947 */ /* 0x000fea0003800000 */
[----:B------:R0:W5:Y:S02]  /*3c80*/  LDG.E.LTC128B R25, desc[UR36][R6.64+0x164] ;  /* 0x0001642406197981 */ /* 0x000164000c1e1920 */
.L_x_117:
[----:B------:R-:W-:Y:S05]  /*3c90*/  BSYNC B1 ;  /* 0x0000000000017941 */ /* 0x000fea0003800000 */
.L_x_116:
[----:B-----5:R-:W-:Y:S01]  /*3ca0*/  FMUL R14, R25, R88 ;  /* 0x00000058190e7220 */ /* 0x020fe20000400000 */
[----:B------:R-:W-:Y:S01]  /*3cb0*/  ISETP.GT.AND P0, PT, R3, 0x8, P0 ;  /* 0x000000080300780c */ /* 0x000fe20000704270 */
[----:B------:R-:W-:Y:S02]  /*3cc0*/  BSSY B1, `(.L_x_118) ;  /* 0x0000005000017945 */ /* 0x000fe40003800000 */
[----:B------:R-:W-:-:S05]  /*3cd0*/  FFMA R69, R69, R19, R14 ;  /* 0x0000001345457223 */ /* 0x000fca000000000e */
[----:B------:R0:W-:Y:S05]  /*3ce0*/  @P2 STG.E desc[UR36][R10.64+0x164], R69 ;  /* 0x000164450a002986 */ /* 0x0001ea000c101924 */
[----:B------:R-:W-:Y:S05]  /*3cf0*/  @!P0 BRA `(.L_x_119) ;  /* 0x0000000000048947 */ /* 0x000fea0003800000 */
[----:B------:R0:W5:Y:S02]  /*3d00*/  LDG.E.LTC128B R25, desc[UR36][R8.64+0x160] ;  /* 0x0001602408197981 */ /* 0x000164000c1e1920 */
.L_x_119:
[----:B------:R-:W-:Y:S05]  /*3d10*/  BSYNC B1 ;  /* 0x0000000000017941 */ /* 0x000fea0003800000 */
.L_x_118:
        /* <DEDUP_REMOVED lines=8> */
.L_x_121:
[----:B------:R-:W-:Y:S05]  /*3da0*/  BSYNC B1 ;  /* 0x0000000000017941 */ /* 0x000fea0003800000 */
.L_x_120:
        /* <DEDUP_REMOVED lines=8> */
.L_x_123:
[----:B------:R-:W-:Y:S05]  /*3e30*/  BSYNC B1 ;  /* 0x0000000000017941 */ /* 0x000fea0003800000 */
.L_x_122:
[----:B--2--5:R-:W-:Y:S01]  /*3e40*/  FMUL R5, R25, R88 ;  /* 0x0000005819057220 */ /* 0x024fe20000400000 */
[----:B------:R-:W-:Y:S01]  /*3e50*/  ISETP.GT.AND P1, PT, R3, RZ, P0 ;  /* 0x000000ff0300720c */ /* 0x000fe20000724270 */
[----:B------:R-:W-:Y:S02]  /*3e60*/  BSSY B1, `(.L_x_124) ;  /* 0x0000005000017945 */ /* 0x000fe40003800000 */
[----:B------:R-:W-:-:S05]  /*3e70*/  FFMA R5, R72, R19, R5 ;  /* 0x0000001348057223 */ /* 0x000fca0000000005 */
[----:B------:R2:W-:Y:S05]  /*3e80*/  @P3 STG.E desc[UR36][R10.64+0x180], R5 ;  /* 0x000180050a003986 */ /* 0x0005ea000c101924 */
[----:B------:R-:W-:Y:S05]  /*3e90*/  @!P1 BRA `(.L_x_125) ;  /* 0x0000000000049947 */ /* 0x000fea0003800000 */
[----:B------:R0:W5:Y:S02]  /*3ea0*/  LDG.E.LTC128B R25, desc[UR36][R6.64+0x184] ;  /* 0x0001842406197981 */ /* 0x000164000c1e1920 */
.L_x_125:
[----:B------:R-:W-:Y:S05]  /*3eb0*/  BSYNC B1 ;  /* 0x0000000000017941 */ /* 0x000fea0003800000 */
.L_x_124:
[----:B-----5:R-:W-:Y:S01]  /*3ec0*/  FMUL R14, R25, R88 ;  /* 0x00000058190e7220 */ /* 0x020fe20000400000 */
[----:B------:R-:W-:Y:S01]  /*3ed0*/  ISETP.GT.AND P2, PT, R3, 0x8, P2 ;  /* 0x000000080300780c */ /* 0x000fe20001744270 */
[----:B------:R-:W-:Y:S02]  /*3ee0*/  BSSY B1, `(.L_x_126) ;  /* 0x0000005000017945 */ /* 0x000fe40003800000 */
[----:B------:R-:W-:-:S05]  /*3ef0*/  FFMA R73, R73, R19, R14 ;  /* 0x0000001349497223 */ /* 0x000fca000000000e */
[----:B------:R0:W-:Y:S05]  /*3f00*/  @P1 STG.E desc[UR36][R10.64+0x184], R73 ;  /* 0x000184490a001986 */ /* 0x0001ea000c101924 */
[----:B------:R-:W-:Y:S05]  /*3f10*/  @!P2 BRA `(.L_x_127) ;  /* 0x000000000004a947 */ /* 0x000fea0003800000 */
[----:B------:R0:W5:Y:S02]  /*3f20*/  LDG.E.LTC128B R25, desc[UR36][R8.64+0x180] ;  /* 0x0001802408197981 */ /* 0x000164000c1e1920 */
.L_x_127:
[----:B------:R-:W-:Y:S05]  /*3f30*/  BSYNC B1 ;  /* 0x0000000000017941 */ /* 0x000fea0003800000 */
.L_x_126:
        /* <DEDUP_REMOVED lines=8> */
.L_x_129:
[----:B------:R-:W-:Y:S05]  /*3fc0*/  BSYNC B1 ;  /* 0x0000000000017941 */ /* 0x000fea0003800000 */
.L_x_128:
        /* <DEDUP_REMOVED lines=8> */
.L_x_131:
[----:B------:R-:W-:Y:S05]  /*4050*/  BSYNC B1 ;  /* 0x0000000000017941 */ /* 0x000fea0003800000 */
.L_x_130:
[----:B--2--5:R-:W-:Y:S01]  /*4060*/  FMUL R5, R25, R88 ;  /* 0x0000005819057220 */ /* 0x024fe20000400000 */
[----:B------:R-:W-:Y:S01]  /*4070*/  ISETP.GT.AND P0, PT, R3, RZ, P2 ;  /* 0x000000ff0300720c */ /* 0x000fe20001704270 */
[----:B------:R-:W-:Y:S02]  /*4080*/  BSSY B1, `(.L_x_132) ;  /* 0x0000005000017945 */ /* 0x000fe40003800000 */
[----:B------:R-:W-:-:S05]  /*4090*/  FFMA R5, R76, R19, R5 ;  /* 0x000000134c057223 */ /* 0x000fca0000000005 */
[----:B------:R2:W-:Y:S05]  /*40a0*/  @P3 STG.E desc[UR36][R10.64+0x1a0], R5 ;  /* 0x0001a0050a003986 */ /* 0x0005ea000c101924 */
[----:B------:R-:W-:Y:S05]  /*40b0*/  @!P0 BRA `(.L_x_133) ;  /* 0x0000000000048947 */ /* 0x000fea0003800000 */
[----:B------:R0:W5:Y:S02]  /*40c0*/  LDG.E.LTC128B R25, desc[UR36][R6.64+0x1a4] ;  /* 0x0001a42406197981 */ /* 0x000164000c1e1920 */
.L_x_133:
[----:B------:R-:W-:Y:S05]  /*40d0*/  BSYNC B1 ;  /* 0x0000000000017941 */ /* 0x000fea0003800000 */
.L_x_132:
[----:B-----5:R-:W-:Y:S01]  /*40e0*/  FMUL R14, R25, R88 ;  /* 0x00000058190e7220 */ /* 0x020fe20000400000 */
[----:B------:R-:W-:Y:S01]  /*40f0*/  ISETP.GT.AND P1, PT, R3, 0x8, P1 ;  /* 0x000000080300780c */ /* 0x000fe20000f24270 */
[----:B------:R-:W-:Y:S02]  /*4100*/  BSSY B1, `(.L_x_134) ;  /* 0x0000005000017945 */ /* 0x000fe40003800000 */
[----:B------:R-:W-:-:S05]  /*4110*/  FFMA R77, R77, R19, R14 ;  /* 0x000000134d4d7223 */ /* 0x000fca000000000e */
[----:B------:R0:W-:Y:S05]  /*4120*/  @P0 STG.E desc[UR36][R10.64+0x1a4], R77 ;  /* 0x0001a44d0a000986 */ /* 0x0001ea000c101924 */
[----:B------:R-:W-:Y:S05]  /*4130*/  @!P1 BRA `(.L_x_135) ;  /* 0x0000000000049947 */ /* 0x000fea0003800000 */
[----:B------:R0:W5:Y:S02]  /*4140*/  LDG.E.LTC128B R25, desc[UR36][R8.64+0x1a0] ;  /* 0x0001a02408197981 */ /* 0x000164000c1e1920 */
.L_x_135:
[----:B------:R-:W-:Y:S05]  /*4150*/  BSYNC B1 ;  /* 0x0000000000017941 */ /* 0x000fea0003800000 */
.L_x_134:
        /* <DEDUP_REMOVED lines=8> */
.L_x_137:
[----:B------:R-:W-:Y:S05]  /*41e0*/  BSYNC B1 ;  /* 0x0000000000017941 */ /* 0x000fea0003800000 */
.L_x_136:
        /* <DEDUP_REMOVED lines=8> */
.L_x_139:
[----:B------:R-:W-:Y:S05]  /*4270*/  BSYNC B1 ;  /* 0x0000000000017941 */ /* 0x000fea0003800000 */
.L_x_138:
[----:B--2--5:R-:W-:Y:S01]  /*4280*/  FMUL R5, R25, R88 ;  /* 0x0000005819057220 */ /* 0x024fe20000400000 */
[----:B------:R-:W-:Y:S01]  /*4290*/  ISETP.GT.AND P2, PT, R3, RZ, P1 ;  /* 0x000000ff0300720c */ /* 0x000fe20000f44270 */
[----:B------:R-:W-:Y:S02]  /*42a0*/  BSSY B1, `(.L_x_140) ;  /* 0x0000005000017945 */ /* 0x000fe40003800000 */
[----:B------:R-:W-:-:S05]  /*42b0*/  FFMA R5, R80, R19, R5 ;  /* 0x0000001350057223 */ /* 0x000fca0000000005 */
[----:B------:R2:W-:Y:S05]  /*42c0*/  @P3 STG.E desc[UR36][R10.64+0x1c0], R5 ;  /* 0x0001c0050a003986 */ /* 0x0005ea000c101924 */
[----:B------:R-:W-:Y:S05]  /*42d0*/  @!P2 BRA `(.L_x_141) ;  /* 0x000000000004a947 */ /* 0x000fea0003800000 */
[----:B------:R0:W5:Y:S02]  /*42e0*/  LDG.E.LTC128B R25, desc[UR36][R6.64+0x1c4] ;  /* 0x0001c42406197981 */ /* 0x000164000c1e1920 */
.L_x_141:
[----:B------:R-:W-:Y:S05]  /*42f0*/  BSYNC B1 ;  /* 0x0000000000017941 */ /* 0x000fea0003800000 */
.L_x_140:
[----:B-----5:R-:W-:Y:S01]  /*4300*/  FMUL R14, R25, R88 ;  /* 0x00000058190e7220 */ /* 0x020fe20000400000 */
[----:B------:R-:W-:Y:S01]  /*4310*/  ISETP.GT.AND P0, PT, R3, 0x8, P0 ;  /* 0x000000080300780c */ /* 0x000fe20000704270 */
[----:B------:R-:W-:Y:S02]  /*4320*/  BSSY B1, `(.L_x_142) ;  /* 0x0000005000017945 */ /* 0x000fe40003800000 */
[----:B------:R-:W-:-:S05]  /*4330*/  FFMA R81, R81, R19, R14 ;  /* 0x0000001351517223 */ /* 0x000fca000000000e */
[----:B------:R0:W-:Y:S05]  /*4340*/  @P2 STG.E desc[UR36][R10.64+0x1c4], R81 ;  /* 0x0001c4510a002986 */ /* 0x0001ea000c101924 */
[----:B------:R-:W-:Y:S05]  /*4350*/  @!P0 BRA `(.L_x_143) ;  /* 0x0000000000048947 */ /* 0x000fea0003800000 */
[----:B------:R0:W5:Y:S02]  /*4360*/  LDG.E.LTC128B R25, desc[UR36][R8.64+0x1c0] ;  /* 0x0001c02408197981 */ /* 0x000164000c1e1920 */
.L_x_143:
[----:B------:R-:W-:Y:S05]  /*4370*/  BSYNC B1 ;  /* 0x0000000000017941 */ /* 0x000fea0003800000 */
.L_x_142:
        /* <DEDUP_REMOVED lines=8> */
.L_x_145:
[----:B------:R-:W-:Y:S05]  /*4400*/  BSYNC B1 ;  /* 0x0000000000017941 */ /* 0x000fea0003800000 */
.L_x_144:
[----:B-----5:R-:W-:Y:S01]  /*4410*/  FMUL R14, R25, R88 ;  /* 0x00000058190e7220 */ /* 0x020fe20000400000 */
[----:B------:R-:W-:Y:S01]  /*4420*/  ISETP.GT.AND P0, PT, R4, 0x79, PT ;  /* 0x000000790400780c */ /* 0x000fe20003f04270 */
[----:B------:R-:W-:Y:S01]  /*4430*/  @P1 IMAD.MOV.U32 R4, RZ, RZ, R12 ;  /* 0x000000ffff041224 */ /* 0x000fe200078e000c */
[----:B------:R-:W-:Y:S01]  /*4440*/  ISETP.GT.AND P3, PT, R3, RZ, P2 ;  /* 0x000000ff0300720c */ /* 0x000fe20001764270 */
[----:B------:R-:W-:Y:S01]  /*4450*/  FFMA R83, R83, R19, R14 ;  /* 0x0000001353537223 */ /* 0x000fe2000000000e */
[----:B--2---:R-:W-:Y:S01]  /*4460*/  @P1 IMAD.MOV.U32 R5, RZ, RZ, R13 ;  /* 0x000000ffff051224 */ /* 0x004fe200078e000d */
[----:B------:R-:W-:Y:S04]  /*4470*/  BSSY B1, `(.L_x_146) ;  /* 0x0000004000017945 */ /* 0x000fe80003800000 */
[----:B------:R2:W-:Y:S06]  /*4480*/  @P1 STG.E desc[UR36][R4.64+0x1c4], R83 ;  /* 0x0001c45304001986 */ /* 0x0005ec000c101924 */
[----:B------:R-:W-:Y:S05]  /*4490*/  @!P3 BRA `(.L_x_147) ;  /* 0x000000000004b947 */ /* 0x000fea0003800000 */
[----:B------:R0:W5:Y:S02]  /*44a0*/  LDG.E.LTC128B R25, desc[UR36][R6.64+0x1e0] ;  /* 0x0001e02406197981 */ /* 0x000164000c1e1920 */
.L_x_147:
[----:B------:R-:W-:Y:S05]  /*44b0*/  BSYNC B1 ;  /* 0x0000000000017941 */ /* 0x000fea0003800000 */
.L_x_146:
[----:B--2--5:R-:W-:Y:S01]  /*44c0*/  FMUL R5, R25, R88 ;  /* 0x0000005819057220 */ /* 0x024fe20000400000 */
[----:B------:R-:W-:Y:S01]  /*44d0*/  @P3 IMAD.MOV.U32 R4, RZ, RZ, R10 ;  /* 0x000000ffff043224 */ /* 0x000fe200078e000a */
[----:B------:R-:W-:Y:S01]  /*44e0*/  ISETP.GT.AND P1, PT, R3, RZ, P0 ;  /* 0x000000ff0300720c */ /* 0x000fe20000724270 */
[----:B------:R-:W-:Y:S01]  /*44f0*/  BSSY B1, `(.L_x_148) ;  /* 0x0000006000017945 */ /* 0x000fe20003800000 */
[----:B------:R-:W-:Y:S01]  /*4500*/  FFMA R15, R84, R19, R5 ;  /* 0x00000013540f7223 */ /* 0x000fe20000000005 */
[----:B------:R-:W-:-:S05]  /*4510*/  @P3 IMAD.MOV.U32 R5, RZ, RZ, R11 ;  /* 0x000000ffff053224 */ /* 0x000fca00078e000b */
[----:B------:R2:W-:Y:S05]  /*4520*/  @P3 STG.E desc[UR36][R4.64+0x1e0], R15 ;  /* 0x0001e00f04003986 */ /* 0x0005ea000c101924 */
[----:B------:R-:W-:Y:S05]  /*4530*/  @!P1 BRA `(.L_x_149) ;  /* 0x0000000000049947 */ /* 0x000fea0003800000 */
[----:B------:R0:W5:Y:S02]  /*4540*/  LDG.E.LTC128B R25, desc[UR36][R6.64+0x1e4] ;  /* 0x0001e42406197981 */ /* 0x000164000c1e1920 */
.L_x_149:
[----:B------:R-:W-:Y:S05]  /*4550*/  BSYNC B1 ;  /* 0x0000000000017941 */ /* 0x000fea0003800000 */
.L_x_148:
[----:B--2--5:R-:W-:Y:S01]  /*4560*/  FMUL R4, R25, R88 ;  /* 0x0000005819047220 */ /* 0x024fe20000400000 */
[----:B------:R-:W-:Y:S01]  /*4570*/  ISETP.GT.AND P2, PT, R3, 0x8, P2 ;  /* 0x000000080300780c */ /* 0x000fe20001744270 */
[----:B------:R-:W-:Y:S02]  /*4580*/  BSSY B1, `(.L_x_150) ;  /* 0x0000005000017945 */ /* 0x000fe40003800000 */
[----:B------:R-:W-:-:S05]  /*4590*/  FFMA R85, R85, R19, R4 ;  /* 0x0000001355557223 */ /* 0x000fca0000000004 */
[----:B------:R2:W-:Y:S05]  /*45a0*/  @P1 STG.E desc[UR36][R10.64+0x1e4], R85 ;  /* 0x0001e4550a001986 */ /* 0x0005ea000c101924 */
[----:B------:R-:W-:Y:S05]  /*45b0*/  @!P2 BRA `(.L_x_151) ;  /* 0x000000000004a947 */ /* 0x000fea0003800000 */
[----:B------:R0:W5:Y:S02]  /*45c0*/  LDG.E.LTC128B R25, desc[UR36][R8.64+0x1e0] ;  /* 0x0001e02408197981 */ /* 0x000164000c1e1920 */
.L_x_151:
[----:B------:R-:W-:Y:S05]  /*45d0*/  BSYNC B1 ;  /* 0x0000000000017941 */ /* 0x000fea0003800000 */
.L_x_150:
[----:B-----5:R-:W-:Y:S01]  /*45e0*/  FMUL R5, R25, R88 ;  /* 0x0000005819057220 */ /* 0x020fe20000400000 */
[----:B------:R-:W-:Y:S01]  /*45f0*/  @P2 IMAD.MOV.U32 R4, RZ, RZ, R12 ;  /* 0x000000ffff042224 */ /* 0x000fe200078e000c */
[----:B------:R-:W-:Y:S01]  /*4600*/  ISETP.GT.AND P0, PT, R3, 0x8, P0 ;  /* 0x000000080300780c */ /* 0x000fe20000704270 */
[----:B------:R-:W-:Y:S01]  /*4610*/  BSSY B1, `(.L_x_152) ;  /* 0x0000006000017945 */ /* 0x000fe20003800000 */
[----:B01--4-:R-:W-:Y:S01]  /*4620*/  FFMA R7, R86, R19, R5 ;  /* 0x0000001356077223 */ /* 0x013fe20000000005 */
[----:B------:R-:W-:-:S05]  /*4630*/  @P2 IMAD.MOV.U32 R5, RZ, RZ, R13 ;  /* 0x000000ffff052224 */ /* 0x000fca00078e000d */
[----:B------:R0:W-:Y:S05]  /*4640*/  @P2 STG.E desc[UR36][R4.64+0x1e0], R7 ;  /* 0x0001e00704002986 */ /* 0x0001ea000c101924 */
[----:B------:R-:W-:Y:S05]  /*4650*/  @!P0 BRA `(.L_x_153) ;  /* 0x0000000000048947 */ /* 0x000fea0003800000 */
[----:B------:R1:W5:Y:S02]  /*4660*/  LDG.E.LTC128B R25, desc[UR36][R8.64+0x1e4] ;  /* 0x0001e42408197981 */ /* 0x000364000c1e1920 */
.L_x_153:
[----:B------:R-:W-:Y:S05]  /*4670*/  BSYNC B1 ;  /* 0x0000000000017941 */ /* 0x000fea0003800000 */
.L_x_152:
[----:B0----5:R-:W-:-:S04]  /*4680*/  FMUL R4, R25, R88 ;  /* 0x0000005819047220 */ /* 0x021fc80000400000 */
[----:B------:R-:W-:Y:S01]  /*4690*/  FFMA R87, R87, R19, R4 ;  /* 0x0000001357577223 */ /* 0x000fe20000000004 */
[----:B------:R-:W-:Y:S06]  /*46a0*/  @!P0 BRA `(.L_x_154) ;  /* 0x0000000c00c88947 */ /* 0x000fec0003800000 */
[----:B------:R0:W-:Y:S01]  /*46b0*/  STG.E desc[UR36][R12.64+0x1e4], R87 ;  /* 0x0001e4570c007986 */ /* 0x0001e2000c101924 */
[----:B------:R-:W-:Y:S05]  /*46c0*/  BRA `(.L_x_154) ;  /* 0x0000000c00c07947 */ /* 0x000fea0003800000 */
.L_x_29:
[----:B------:R-:W-:Y:S01]  /*46d0*/  ISETP.GT.AND P0, PT, R4, 0x1, PT ;  /* 0x000000010400780c */ /* 0x000fe20003f04270 */
[----:B------:R-:W-:Y:S01]  /*46e0*/  ULDC.64 UR4, c[0x0][0x5c0] ;  /* 0x0001700000047ab9 */ /* 0x000fe20000000a00 */
[-C--:B------:R-:W-:Y:S01]  /*46f0*/  FMUL R5, R24, R19.reuse ;  /* 0x0000001318057220 */ /* 0x080fe20000400000 */
[C---:B------:R-:W-:Y:S01]  /*4700*/  LEA R6, P4, R102.reuse, UR4, 0x2 ;  /* 0x0000000466067c11 */ /* 0x040fe2000f8810ff */
[-C--:B------:R-:W-:Y:S01]  /*4710*/  FMUL R25, R25, R19.reuse ;  /* 0x0000001319197220 */ /* 0x080fe20000400000 */
[----:B------:R-:W-:Y:S01]  /*4720*/  ISETP.GT.AND P2, PT, R3, RZ, P0 ;  /* 0x000000ff0300720c */ /* 0x000fe20000744270 */
[-C--:B------:R-:W-:Y:S01]  /*4730*/  FMUL R27, R27, R19.reuse ;  /* 0x000000131b1b7220 */ /* 0x080fe20000400000 */
[----:B------:R-:W-:Y:S01]  /*4740*/  LEA.HI.X R7, R102, UR5, R111, 0x2, P4 ;  /* 0x0000000566077c11 */ /* 0x000fe2000a0f146f */
[-C--:B------:R-:W-:Y:S01]  /*4750*/  FMUL R11, R28, R19.reuse ;  /* 0x000000131c0b7220 */ /* 0x080fe20000400000 */
[----:B------:R-:W-:Y:S01]  /*4760*/  ISETP.GT.AND P3, PT, R3, 0x8, P3 ;  /* 0x000000080300780c */ /* 0x000fe20001f64270 */
[-C--:B------:R-:W-:Y:S01]  /*4770*/  FMUL R29, R29, R19.reuse ;  /* 0x000000131d1d7220 */ /* 0x080fe20000400000 */
[C---:B------:R-:W-:Y:S01]  /*4780*/  SHF.L.U64.HI R9, R92.reuse, 0x2, R91 ;  /* 0x000000025c097819 */ /* 0x040fe2000001025b */
[----:B------:R0:W-:Y:S01]  /*4790*/  @P1 STG.E desc[UR36][R6.64], R5 ;  /* 0x0000000506001986 */ /* 0x0001e2000c101924 */
[----:B------:R-:W-:Y:S01]  /*47a0*/  ISETP.GT.AND P0, PT, R3, 0x8, P0 ;  /* 0x000000080300780c */ /* 0x000fe20000704270 */
[-C--:B------:R-:W-:Y:S01]  /*47b0*/  FMUL R31, R31, R19.reuse ;  /* 0x000000131f1f7220 */ /* 0x080fe20000400000 */
[----:B------:R-:W-:Y:S01]  /*47c0*/  LEA R8, P1, R92, R6, 0x2 ;  /* 0x000000065c087211 */ /* 0x000fe200078210ff */
[-C--:B------:R-:W-:Y:S01]  /*47d0*/  FMUL R33, R33, R19.reuse ;  /* 0x0000001321217220 */ /* 0x080fe20000400000 */
[C---:B------:R-:W-:Y:S01]  /*47e0*/  ISETP.GT.AND P5, PT, R4.reuse, 0x8, PT ;  /* 0x000000080400780c */ /* 0x040fe20003fa4270 */
[----:B------:R-:W-:Y:S01]  /*47f0*/  @P2 STG.E desc[UR36][R6.64+0x4], R25 ;  /* 0x0000041906002986 */ /* 0x000fe2000c101924 */
[----:B------:R-:W-:Y:S01]  /*4800*/  ISETP.GT.AND P4, PT, R4, 0x9, PT ;  /* 0x000000090400780c */ /* 0x000fe20003f84270 */
[----:B------:R-:W-:Y:S01]  /*4810*/  IMAD.X R9, R9, 0x1, R7, P1 ;  /* 0x0000000109097824 */ /* 0x000fe200008e0607 */
[----:B------:R-:W-:Y:S01]  /*4820*/  ISETP.GT.AND P2, PT, R3, RZ, P5 ;  /* 0x000000ff0300720c */ /* 0x000fe20002f44270 */
[-C--:B------:R-:W-:Y:S01]  /*4830*/  FMUL R35, R35, R19.reuse ;  /* 0x0000001323237220 */ /* 0x080fe20000400000 */
[C---:B------:R-:W-:Y:S01]  /*4840*/  ISETP.GT.AND P1, PT, R3.reuse, RZ, P4 ;  /* 0x000000ff0300720c */ /* 0x040fe20002724270 */
[-C--:B0-----:R-:W-:Y:S01]  /*4850*/  FMUL R5, R26, R19.reuse ;  /* 0x000000131a057220 */ /* 0x081fe20000400000 */
[----:B------:R-:W-:Y:S01]  /*4860*/  ISETP.GT.AND P4, PT, R3, 0x8, P4 ;  /* 0x000000080300780c */ /* 0x000fe20002784270 */
[-C--:B------:R-:W-:Y:S01]  /*4870*/  FMUL R37, R37, R19.reuse ;  /* 0x0000001325257220 */ /* 0x080fe20000400000 */
[-C--:B------:R-:W-:Y:S01]  /*4880*/  FMUL R39, R39, R19.reuse ;  /* 0x0000001327277220 */ /* 0x080fe20000400000 */
[-C--:B------:R-:W-:Y:S01]  /*4890*/  FMUL R41, R41, R19.reuse ;  /* 0x0000001329297220 */ /* 0x080fe20000400000 */
[----:B------:R0:W-:Y:S01]  /*48a0*/  @P3 STG.E desc[UR36][R8.64], R5 ;  /* 0x0000000508003986 */ /* 0x0001e2000c101924 */
[C---:B------:R-:W-:Y:S01]  /*48b0*/  ISETP.GT.AND P3, PT, R4.reuse, 0x11, PT ;  /* 0x000000110400780c */ /* 0x040fe20003f64270 */
[-C--:B------:R-:W-:Y:S01]  /*48c0*/  FMUL R43, R43, R19.reuse ;  /* 0x000000132b2b7220 */ /* 0x080fe20000400000 */
[-C--:B------:R-:W-:Y:S01]  /*48d0*/  FMUL R45, R45, R19.reuse ;  /* 0x000000132d2d7220 */ /* 0x080fe20000400000 */
[----:B------:R-:W-:Y:S01]  /*48e0*/  @P0 STG.E desc[UR36][R8.64+0x4], R27 ;  /* 0x0000041b08000986 */ /* 0x000fe2000c101924 */
[----:B------:R-:W-:Y:S01]  /*48f0*/  ISETP.GT.AND P0, PT, R3, 0x8, P5 ;  /* 0x000000080300780c */ /* 0x000fe20002f04270 */
[-C--:B------:R-:W-:Y:S01]  /*4900*/  FMUL R47, R47, R19.reuse ;  /* 0x000000132f2f7220 */ /* 0x080fe20000400000 */
[----:B------:R-:W-:Y:S01]  /*4910*/  ISETP.GT.AND P5, PT, R4, 0x10, PT ;  /* 0x000000100400780c */ /* 0x000fe20003fa4270 */
[----:B------:R1:W-:Y:S01]  /*4920*/  @P2 STG.E desc[UR36][R6.64+0x20], R11 ;  /* 0x0000200b06002986 */ /* 0x0003e2000c101924 */
[-C--:B------:R-:W-:Y:S01]  /*4930*/  FMUL R49, R49, R19.reuse ;  /* 0x0000001331317220 */ /* 0x080fe20000400000 */
[-C--:B------:R-:W-:Y:S01]  /*4940*/  FMUL R51, R51, R19.reuse ;  /* 0x0000001333337220 */ /* 0x080fe20000400000 */
[C---:B------:R-:W-:Y:S01]  /*4950*/  ISETP.GT.AND P2, PT, R3.reuse, RZ, P5 ;  /* 0x000000ff0300720c */ /* 0x040fe20002f44270 */
[----:B------:R-:W-:Y:S01]  /*4960*/  @P1 STG.E desc[UR36][R6.64+0x24], R29 ;  /* 0x0000241d06001986 */ /* 0x000fe2000c101924 */
[C---:B------:R-:W-:Y:S01]  /*4970*/  ISETP.GT.AND P1, PT, R3.reuse, RZ, P3 ;  /* 0x000000ff0300720c */ /* 0x040fe20001f24270 */
[-C--:B0-----:R-:W-:Y:S01]  /*4980*/  FMUL R5, R30, R19.reuse ;  /* 0x000000131e057220 */ /* 0x081fe20000400000 */
[----:B------:R-:W-:Y:S01]  /*4990*/  ISETP.GT.AND P3, PT, R3, 0x8, P3 ;  /* 0x000000080300780c */ /* 0x000fe20001f64270 */
[-C--:B------:R-:W-:Y:S01]  /*49a0*/  FMUL R53, R53, R19.reuse ;  /* 0x0000001335357220 */ /* 0x080fe20000400000 */
[-C--:B------:R-:W-:Y:S01]  /*49b0*/  FMUL R55, R55, R19.reuse ;  /* 0x0000001337377220 */ /* 0x080fe20000400000 */
[-C--:B------:R-:W-:Y:S01]  /*49c0*/  FMUL R57, R57, R19.reuse ;  /* 0x0000001339397220 */ /* 0x080fe20000400000 */
[----:B------:R0:W-:Y:S01]  /*49d0*/  @P0 STG.E desc[UR36][R8.64+0x20], R5 ;  /* 0x0000200508000986 */ /* 0x0001e2000c101924 */
[-C--:B-1----:R-:W-:Y:S01]  /*49e0*/  FMUL R11, R32, R19.reuse ;  /* 0x00000013200b7220 */ /* 0x082fe20000400000 */
[----:B------:R-:W-:Y:S01]  /*49f0*/  ISETP.GT.AND P0, PT, R3, 0x8, P5 ;  /* 0x000000080300780c */ /* 0x000fe20002f04270 */
[-C--:B------:R-:W-:Y:S01]  /*4a00*/  FMUL R59, R59, R19.reuse ;  /* 0x000000133b3b7220 */ /* 0x080fe20000400000 */
[----:B------:R-:W-:Y:S01]  /*4a10*/  @P4 STG.E desc[UR36][R8.64+0x24], R31 ;  /* 0x0000241f08004986 */ /* 0x000fe2000c101924 */
[C---:B------:R-:W-:Y:S01]  /*4a20*/  ISETP.GT.AND P5, PT, R4.reuse, 0x18, PT ;  /* 0x000000180400780c */ /* 0x040fe20003fa4270 */
[-C--:B------:R-:W-:Y:S01]  /*4a30*/  FMUL R61, R61, R19.reuse ;  /* 0x000000133d3d7220 */ /* 0x080fe20000400000 */
[----:B------:R-:W-:Y:S01]  /*4a40*/  ISETP.GT.AND P4, PT, R4, 0x19, PT ;  /* 0x000000190400780c */ /* 0x000fe20003f84270 */
[----:B------:R1:W-:Y:S01]  /*4a50*/  @P2 STG.E desc[UR36][R6.64+0x40], R11 ;  /* 0x0000400b06002986 */ /* 0x0003e2000c101924 */
[----:B------:R-:W-:Y:S01]  /*4a60*/  ISETP.GT.AND P2, PT, R3, RZ, P5 ;  /* 0x000000ff0300720c */ /* 0x000fe20002f44270 */
[-C--:B------:R-:W-:Y:S01]  /*4a70*/  FMUL R63, R63, R19.reuse ;  /* 0x000000133f3f7220 */ /* 0x080fe20000400000 */
[-C--:B------:R-:W-:Y:S01]  /*4a80*/  FMUL R65, R65, R19.reuse ;  /* 0x0000001341417220 */ /* 0x080fe20000400000 */
        /* <DEDUP_REMOVED lines=32> */
[----:B------:R-:W-:Y:S01]  /*4c90*/  FMUL R87, R87, R19 ;  /* 0x0000001357577220 */ /* 0x000fe20000400000 */
[----:B------:R-:W-:Y:S01]  /*4ca0*/  ISETP.GT.AND P4, PT, R4, 0x29, PT ;  /* 0x000000290400780c */ /* 0x000fe20003f84270 */
[----:B------:R1:W-:Y:S01]  /*4cb0*/  @P2 STG.E desc[UR36][R6.64+0x80], R11 ;  /* 0x0000800b06002986 */ /* 0x0003e2000c101924 */
[----:B------:R-:W-:-:S03]  /*4cc0*/  ISETP.GT.AND P2, PT, R3, RZ, P5 ;  /* 0x000000ff0300720c */ /* 0x000fc60002f44270 */
[----:B------:R-:W-:Y:S01]  /*4cd0*/  @P1 STG.E desc[UR36][R6.64+0x84], R41 ;  /* 0x0000842906001986 */ /* 0x000fe2000c101924 */
[C---:B------:R-:W-:Y:S01]  /*4ce0*/  ISETP.GT.AND P1, PT, R3.reuse, RZ, P4 ;  /* 0x000000ff0300720c */ /* 0x040fe20002724270 */
[----:B0-----:R-:W-:Y:S01]  /*4cf0*/  FMUL R5, R42, R19 ;  /* 0x000000132a057220 */ /* 0x001fe20000400000 */
[----:B------:R-:W-:-:S04]  /*4d00*/  ISETP.GT.AND P4, PT, R3, 0x8, P4 ;  /* 0x000000080300780c */ /* 0x000fc80002784270 */
[----:B------:R0:W-:Y:S01]  /*4d10*/  @P0 STG.E desc[UR36][R8.64+0x80], R5 ;  /* 0x0000800508000986 */ /* 0x0001e2000c101924 */
[----:B-1----:R-:W-:Y:S01]  /*4d20*/  FMUL R11, R44, R19 ;  /* 0x000000132c0b7220 */ /* 0x002fe20000400000 */
[C---:B------:R-:W-:Y:S02]  /*4d30*/  ISETP.GT.AND P0, PT, R3.reuse, 0x8, P5 ;  /* 0x000000080300780c */ /* 0x040fe40002f04270 */
[----:B------:R-:W-:Y:S01]  /*4d40*/  @P3 STG.E desc[UR36][R8.64+0x84], R43 ;  /* 0x0000842b08003986 */ /* 0x000fe2000c101924 */
[C---:B------:R-:W-:Y:S02]  /*4d50*/  ISETP.GT.AND P5, PT, R4.reuse, 0x30, PT ;  /* 0x000000300400780c */ /* 0x040fe40003fa4270 */
        /* <DEDUP_REMOVED lines=21> */
[----:B------:R-:W-:Y:S02]  /*4eb0*/  ISETP.GT.AND P0, PT, R3, 0x8, P5 ;  /* 0x000000080300780c */ /* 0x000fe40002f04270 */
[----:B------:R-:W-:Y:S01]  /*4ec0*/  @P3 STG.E desc[UR36][R8.64+0xc4], R51 ;  /* 0x0000c43308003986 */ /* 0x000fe2000c101924 */
[----:B------:R-:W-:-:S03]  /*4ed0*/  ISETP.GT.AND P5, PT, R4, 0x40, PT ;  /* 0x000000400400780c */ /* 0x000fc60003fa4270 */
[----:B------:R1:W-:Y:S01]  /*4ee0*/  @P2 STG.E desc[UR36][R6.64+0xe0], R11 ;  /* 0x0000e00b06002986 */ /* 0x0003e2000c101924 */
[----:B------:R-:W-:-:S03]  /*4ef0*/  ISETP.GT.AND P3, PT, R3, RZ, P5 ;  /* 0x000000ff0300720c */ /* 0x000fc60002f64270 */
[----:B------:R-:W-:Y:S01]  /*4f00*/  @P1 STG.E desc[UR36][R6.64+0xe4], R53 ;  /* 0x0000e43506001986 */ /* 0x000fe2000c101924 */
[----:B------:R-:W-:Y:S01]  /*4f10*/  ISETP.GT.AND P1, PT, R4, 0x41, PT ;  /* 0x000000410400780c */ /* 0x000fe20003f24270 */
[----:B0-----:R-:W-:-:S03]  /*4f20*/  FMUL R5, R54, R19 ;  /* 0x0000001336057220 */ /* 0x001fc60000400000 */
[C---:B------:R-:W-:Y:S02]  /*4f30*/  ISETP.GT.AND P2, PT, R3.reuse, RZ, P1 ;  /* 0x000000ff0300720c */ /* 0x040fe40000f44270 */
[----:B------:R0:W-:Y:S01]  /*4f40*/  @P0 STG.E desc[UR36][R8.64+0xe0], R5 ;  /* 0x0000e00508000986 */ /* 0x0001e2000c101924 */
[-C--:B-1----:R-:W-:Y:S01]  /*4f50*/  FMUL R11, R56, R19.reuse ;  /* 0x00000013380b7220 */ /* 0x082fe20000400000 */
[C---:B------:R-:W-:Y:S02]  /*4f60*/  ISETP.GT.AND P0, PT, R3.reuse, 0x8, P5 ;  /* 0x000000080300780c */ /* 0x040fe40002f04270 */
[----:B------:R-:W-:Y:S01]  /*4f70*/  @P4 STG.E desc[UR36][R8.64+0xe4], R55 ;  /* 0x0000e43708004986 */ /* 0x000fe2000c101924 */
[C---:B------:R-:W-:Y:S02]  /*4f80*/  ISETP.GT.AND P1, PT, R3.reuse, 0x8, P1 ;  /* 0x000000080300780c */ /* 0x040fe40000f24270 */
[C---:B------:R-:W-:Y:S01]  /*4f90*/  ISETP.GT.AND P5, PT, R4.reuse, 0x48, PT ;  /* 0x000000480400780c */ /* 0x040fe20003fa4270 */
[----:B------:R1:W-:Y:S03]  /*4fa0*/  @P3 STG.E desc[UR36][R6.64+0x100], R11 ;  /* 0x0001000b06003986 */ /* 0x0003e6000c101924 */
[----:B------:R-:W-:Y:S01]  /*4fb0*/  ISETP.GT.AND P4, PT, R3, RZ, P5 ;  /* 0x000000ff0300720c */ /* 0x000fe20002f84270 */
[----:B------:R-:W-:Y:S01]  /*4fc0*/  @P2 STG.E desc[UR36][R6.64+0x104], R57 ;  /* 0x0001043906002986 */ /* 0x000fe2000c101924 */
[----:B------:R-:W-:Y:S01]  /*4fd0*/  ISETP.GT.AND P2, PT, R4, 0x49, PT ;  /* 0x000000490400780c */ /* 0x000fe20003f44270 */
[----:B0-----:R-:W-:-:S03]  /*4fe0*/  FMUL R5, R58, R19 ;  /* 0x000000133a057220 */ /* 0x001fc60000400000 */
[C---:B------:R-:W-:Y:S02]  /*4ff0*/  ISETP.GT.AND P3, PT, R3.reuse, RZ, P2 ;  /* 0x000000ff0300720c */ /* 0x040fe40001764270 */
[----:B------:R0:W-:Y:S01]  /*5000*/  @P0 STG.E desc[UR36][R8.64+0x100], R5 ;  /* 0x0001000508000986 */ /* 0x0001e2000c101924 */
[----:B-1----:R-:W-:Y:S01]  /*5010*/  FMUL R11, R60, R19 ;  /* 0x000000133c0b7220 */ /* 0x002fe20000400000 */
[C---:B------:R-:W-:Y:S02]  /*5020*/  ISETP.GT.AND P2, PT, R3.reuse, 0x8, P2 ;  /* 0x000000080300780c */ /* 0x040fe40001744270 */
[----:B------:R-:W-:Y:S01]  /*5030*/  @P1 STG.E desc[UR36][R8.64+0x104], R59 ;  /* 0x0001043b08001986 */ /* 0x000fe2000c101924 */
[----:B------:R-:W-:Y:S02]  /*5040*/  ISETP.GT.AND P1, PT, R3, 0x8, P5 ;  /* 0x000000080300780c */ /* 0x000fe40002f24270 */
[C---:B------:R-:W-:Y:S01]  /*5050*/  ISETP.GT.AND P5, PT, R4.reuse, 0x50, PT ;  /* 0x000000500400780c */ /* 0x040fe20003fa4270 */
[----:B------:R1:W-:Y:S01]  /*5060*/  @P4 STG.E desc[UR36][R6.64+0x120], R11 ;  /* 0x0001200b06004986 */ /* 0x0003e2000c101924 */
[----:B------:R-:W-:-:S03]  /*5070*/  ISETP.GT.AND P0, PT, R4, 0x51, PT ;  /* 0x000000510400780c */ /* 0x000fc60003f04270 */
[----:B------:R-:W-:Y:S01]  /*5080*/  @P3 STG.E desc[UR36][R6.64+0x124], R61 ;  /* 0x0001243d06003986 */ /* 0x000fe2000c101924 */
[C---:B------:R-:W-:Y:S01]  /*5090*/  ISETP.GT.AND P3, PT, R3.reuse, RZ, P5 ;  /* 0x000000ff0300720c */ /* 0x040fe20002f64270 */
[-C--:B0-----:R-:W-:Y:S01]  /*50a0*/  FMUL R5, R62, R19.reuse ;  /* 0x000000133e057220 */ /* 0x081fe20000400000 */
[C---:B------:R-:W-:Y:S02]  /*50b0*/  ISETP.GT.AND P4, PT, R3.reuse, RZ, P0 ;  /* 0x000000ff0300720c */ /* 0x040fe40000784270 */
[C---:B------:R-:W-:Y:S02]  /*50c0*/  ISETP.GT.AND P0, PT, R3.reuse, 0x8, P0 ;  /* 0x000000080300780c */ /* 0x040fe40000704270 */
[----:B------:R0:W-:Y:S01]  /*50d0*/  @P1 STG.E desc[UR36][R8.64+0x120], R5 ;  /* 0x0001200508001986 */ /* 0x0001e2000c101924 */
[----:B------:R-:W-:Y:S01]  /*50e0*/  ISETP.GT.AND P1, PT, R3, 0x8, P5 ;  /* 0x000000080300780c */ /* 0x000fe20002f24270 */
[----:B-1----:R-:W-:Y:S02]  /*50f0*/  FMUL R11, R64, R19 ;  /* 0x00000013400b7220 */ /* 0x002fe40000400000 */
[----:B------:R-:W-:Y:S01]  /*5100*/  @P2 STG.E desc[UR36][R8.64+0x124], R63 ;  /* 0x0001243f08002986 */ /* 0x000fe2000c101924 */
[----:B------:R-:W-:-:S03]  /*5110*/  ISETP.GT.AND P2, PT, R4, 0x58, PT ;  /* 0x000000580400780c */ /* 0x000fc60003f44270 */
[----:B------:R1:W-:Y:S01]  /*5120*/  @P3 STG.E desc[UR36][R6.64+0x140], R11 ;  /* 0x0001400b06003986 */ /* 0x0003e2000c101924 */
[C---:B------:R-:W-:Y:S02]  /*5130*/  ISETP.GT.AND P5, PT, R3.reuse, RZ, P2 ;  /* 0x000000ff0300720c */ /* 0x040fe400017a4270 */
[----:B------:R-:W-:Y:S01]  /*5140*/  ISETP.GT.AND P3, PT, R4, 0x59, PT ;  /* 0x000000590400780c */ /* 0x000fe20003f64270 */
[-C--:B0-----:R-:W-:Y:S01]  /*5150*/  FMUL R5, R66, R19.reuse ;  /* 0x0000001342057220 */ /* 0x081fe20000400000 */
[----:B------:R-:W-:Y:S01]  /*5160*/  @P4 STG.E desc[UR36][R6.64+0x144], R65 ;  /* 0x0001444106004986 */ /* 0x000fe2000c101924 */
[C---:B------:R-:W-:Y:S02]  /*5170*/  ISETP.GT.AND P2, PT, R3.reuse, 0x8, P2 ;  /* 0x000000080300780c */ /* 0x040fe40001744270 */
[C---:B------:R-:W-:Y:S01]  /*5180*/  ISETP.GT.AND P4, PT, R3.reuse, RZ, P3 ;  /* 0x000000ff0300720c */ /* 0x040fe20001f84270 */
[----:B------:R0:W-:Y:S01]  /*5190*/  @P1 STG.E desc[UR36][R8.64+0x140], R5 ;  /* 0x0001400508001986 */ /* 0x0001e2000c101924 */
[----:B------:R-:W-:Y:S01]  /*51a0*/  ISETP.GT.AND P3, PT, R3, 0x8, P3 ;  /* 0x000000080300780c */ /* 0x000fe20001f64270 */
[----:B-1----:R-:W-:-:S02]  /*51b0*/  FMUL R11, R68, R19 ;  /* 0x00000013440b7220 */ /* 0x002fc40000400000 */
[----:B------:R-:W-:Y:S01]  /*51c0*/  @P0 STG.E desc[UR36][R8.64+0x144], R67 ;  /* 0x0001444308000986 */ /* 0x000fe2000c101924 */
[C---:B------:R-:W-:Y:S02]  /*51d0*/  ISETP.GT.AND P0, PT, R4.reuse, 0x60, PT ;  /* 0x000000600400780c */ /* 0x040fe40003f04270 */
[----:B------:R-:W-:Y:S01]  /*51e0*/  ISETP.GT.AND P1, PT, R4, 0x61, PT ;  /* 0x000000610400780c */ /* 0x000fe20003f24270 */
[----:B------:R1:W-:Y:S01]  /*51f0*/  @P5 STG.E desc[UR36][R6.64+0x160], R11 ;  /* 0x0001600b06005986 */ /* 0x0003e2000c101924 */
[C---:B------:R-:W-:Y:S02]  /*5200*/  ISETP.GT.AND P5, PT, R3.reuse, RZ, P0 ;  /* 0x000000ff0300720c */ /* 0x040fe400007a4270 */
[C---:B------:R-:W-:Y:S01]  /*5210*/  ISETP.GT.AND P0, PT, R3.reuse, 0x8, P0 ;  /* 0x000000080300780c */ /* 0x040fe20000704270 */
[----:B0-----:R-:W-:Y:S01]  /*5220*/  FMUL R5, R70, R19 ;  /* 0x0000001346057220 */ /* 0x001fe20000400000 */
[----:B------:R-:W-:Y:S01]  /*5230*/  @P4 STG.E desc[UR36][R6.64+0x164], R69 ;  /* 0x0001644506004986 */ /* 0x000fe2000c101924 */
[----:B------:R-:W-:-:S02]  /*5240*/  ISETP.GT.AND P4, PT, R3, RZ, P1 ;  /* 0x000000ff0300720c */ /* 0x000fc40000f84270 */
[----:B------:R-:W-:Y:S01]  /*5250*/  ISETP.GT.AND P1, PT, R3, 0x8, P1 ;  /* 0x000000080300780c */ /* 0x000fe20000f24270 */
[----:B------:R0:W-:Y:S01]  /*5260*/  @P2 STG.E desc[UR36][R8.64+0x160], R5 ;  /* 0x0001600508002986 */ /* 0x0001e2000c101924 */
[----:B------:R-:W-:Y:S01]  /*5270*/  ISETP.GT.AND P2, PT, R4, 0x68, PT ;  /* 0x000000680400780c */ /* 0x000fe20003f44270 */
[----:B-1----:R-:W-:Y:S02]  /*5280*/  FMUL R11, R72, R19 ;  /* 0x00000013480b7220 */ /* 0x002fe40000400000 */
[----:B------:R-:W-:Y:S01]  /*5290*/  @P3 STG.E desc[UR36][R8.64+0x164], R71 ;  /* 0x0001644708003986 */ /* 0x000fe2000c101924 */
[----:B------:R-:W-:-:S03]  /*52a0*/  ISETP.GT.AND P3, PT, R4, 0x69, PT ;  /* 0x000000690400780c */ /* 0x000fc60003f64270 */
[----:B------:R1:W-:Y:S01]  /*52b0*/  @P5 STG.E desc[UR36][R6.64+0x180], R11 ;  /* 0x0001800b06005986 */ /* 0x0003e2000c101924 */
[C---:B------:R-:W-:Y:S02]  /*52c0*/  ISETP.GT.AND P5, PT, R3.reuse, RZ, P2 ;  /* 0x000000ff0300720c */ /* 0x040fe400017a4270 */
[C---:B------:R-:W-:Y:S01]  /*52d0*/  ISETP.GT.AND P2, PT, R3.reuse, 0x8, P2 ;  /* 0x000000080300780c */ /* 0x040fe20001744270 */
[-C--:B0-----:R-:W-:Y:S01]  /*52e0*/  FMUL R5, R74, R19.reuse ;  /* 0x000000134a057220 */ /* 0x081fe20000400000 */
[----:B------:R-:W-:Y:S01]  /*52f0*/  @P4 STG.E desc[UR36][R6.64+0x184], R73 ;  /* 0x0001844906004986 */ /* 0x000fe2000c101924 */
[C---:B------:R-:W-:Y:S02]  /*5300*/  ISETP.GT.AND P4, PT, R3.reuse, RZ, P3 ;  /* 0x000000ff0300720c */ /* 0x040fe40001f84270 */
[----:B------:R-:W-:Y:S01]  /*5310*/  ISETP.GT.AND P3, PT, R3, 0x8, P3 ;  /* 0x000000080300780c */ /* 0x000fe20001f64270 */
[----:B------:R0:W-:Y:S01]  /*5320*/  @P0 STG.E desc[UR36][R8.64+0x180], R5 ;  /* 0x0001800508000986 */ /* 0x0001e2000c101924 */
[----:B------:R-:W-:Y:S01]  /*5330*/  ISETP.GT.AND P0, PT, R4, 0x70, PT ;  /* 0x000000700400780c */ /* 0x000fe20003f04270 */
[----:B-1----:R-:W-:-:S02]  /*5340*/  FMUL R11, R76, R19 ;  /* 0x000000134c0b7220 */ /* 0x002fc40000400000 */
[----:B------:R-:W-:Y:S01]  /*5350*/  @P1 STG.E desc[UR36][R8.64+0x184], R75 ;  /* 0x0001844b08001986 */ /* 0x000fe2000c101924 */
[----:B------:R-:W-:-:S03]  /*5360*/  ISETP.GT.AND P1, PT, R4, 0x71, PT ;  /* 0x000000710400780c */ /* 0x000fc60003f24270 */
[----:B------:R1:W-:Y:S01]  /*5370*/  @P5 STG.E desc[UR36][R6.64+0x1a0], R11 ;  /* 0x0001a00b06005986 */ /* 0x0003e2000c101924 */
[C---:B------:R-:W-:Y:S02]  /*5380*/  ISETP.GT.AND P5, PT, R3.reuse, RZ, P0 ;  /* 0x000000ff0300720c */ /* 0x040fe400007a4270 */
[C---:B------:R-:W-:Y:S01]  /*5390*/  ISETP.GT.AND P0, PT, R3.reuse, 0x8, P0 ;  /* 0x000000080300780c */ /* 0x040fe20000704270 */
[----:B------:R-:W-:Y:S01]  /*53a0*/  @P4 STG.E desc[UR36][R6.64+0x1a4], R77 ;  /* 0x0001a44d06004986 */ /* 0x000fe2000c101924 */
[-C--:B0-----:R-:W-:Y:S01]  /*53b0*/  FMUL R5, R78, R19.reuse ;  /* 0x000000134e057220 */ /* 0x081fe20000400000 */
[C---:B------:R-:W-:Y:S02]  /*53c0*/  ISETP.GT.AND P4, PT, R3.reuse, RZ, P1 ;  /* 0x000000ff0300720c */ /* 0x040fe40000f84270 */
[----:B------:R-:W-:Y:S02]  /*53d0*/  ISETP.GT.AND P1, PT, R3, 0x8, P1 ;  /* 0x000000080300780c */ /* 0x000fe40000f24270 */
[----:B------:R0:W-:Y:S01]  /*53e0*/  @P2 STG.E desc[UR36][R8.64+0x1a0], R5 ;  /* 0x0001a00508002986 */ /* 0x0001e2000c101924 */
[----:B------:R-:W-:Y:S01]  /*53f0*/  ISETP.GT.AND P2, PT, R4, 0x78, PT ;  /* 0x000000780400780c */ /* 0x000fe20003f44270 */
[----:B-1----:R-:W-:-:S02]  /*5400*/  FMUL R11, R80, R19 ;  /* 0x00000013500b7220 */ /* 0x002fc40000400000 */
[----:B------:R-:W-:Y:S01]  /*5410*/  @P3 STG.E desc[UR36][R8.64+0x1a4], R79 ;  /* 0x0001a44f08003986 */ /* 0x000fe2000c101924 */
[----:B------:R-:W-:Y:S02]  /*5420*/  ISETP.GT.AND P3, PT, R4, 0x79, PT ;  /* 0x000000790400780c */ /* 0x000fe40003f64270 */
[----:B------:R-:W-:Y:S01]  /*5430*/  @P5 MOV R4, R6 ;  /* 0x0000000600045202 */ /* 0x000fe20000000f00 */
[----:B0-----:R-:W-:-:S05]  /*5440*/  @P5 IMAD.MOV.U32 R5, RZ, RZ, R7 ;  /* 0x000000ffff055224 */ /* 0x001fca00078e0007 */
[----:B------:R0:W-:Y:S01]  /*5450*/  @P5 STG.E desc[UR36][R4.64+0x1c0], R11 ;  /* 0x0001c00b04005986 */ /* 0x0001e2000c101924 */
[C---:B------:R-:W-:Y:S02]  /*5460*/  ISETP.GT.AND P5, PT, R3.reuse, RZ, P3 ;  /* 0x000000ff0300720c */ /* 0x040fe40001fa4270 */
[----:B------:R-:W-:Y:S01]  /*5470*/  ISETP.GT.AND P3, PT, R3, 0x8, P3 ;  /* 0x000000080300780c */ /* 0x000fe20001f64270 */
[----:B0-----:R-:W-:Y:S02]  /*5480*/  @P4 IMAD.MOV.U32 R4, RZ, RZ, R6 ;  /* 0x000000ffff044224 */ /* 0x001fe400078e0006 */
[----:B------:R-:W-:Y:S01]  /*5490*/  FMUL R11, R84, R19 ;  /* 0x00000013540b7220 */ /* 0x000fe20000400000 */
[----:B------:R-:W-:-:S05]  /*54a0*/  @P4 IMAD.MOV.U32 R5, RZ, RZ, R7 ;  /* 0x000000ffff054224 */ /* 0x000fca00078e0007 */
[----:B------:R0:W-:Y:S01]  /*54b0*/  @P4 STG.E desc[UR36][R4.64+0x1c4], R81 ;  /* 0x0001c45104004986 */ /* 0x0001e2000c101924 */
[C---:B------:R-:W-:Y:S02]  /*54c0*/  ISETP.GT.AND P4, PT, R3.reuse, RZ, P2 ;  /* 0x000000ff0300720c */ /* 0x040fe40001784270 */
[----:B------:R-:W-:Y:S01]  /*54d0*/  ISETP.GT.AND P2, PT, R3, 0x8, P2 ;  /* 0x000000080300780c */ /* 0x000fe20001744270 */
[----:B------:R-:W-:Y:S01]  /*54e0*/  FMUL R3, R82, R19 ;  /* 0x0000001352037220 */ /* 0x000fe20000400000 */
[----:B0-----:R-:W-:Y:S02]  /*54f0*/  @P0 IMAD.MOV.U32 R4, RZ, RZ, R8 ;  /* 0x000000ffff040224 */ /* 0x001fe400078e0008 */
[----:B------:R-:W-:-:S05]  /*5500*/  @P0 IMAD.MOV.U32 R5, RZ, RZ, R9 ;  /* 0x000000ffff050224 */ /* 0x000fca00078e0009 */
[----:B------:R0:W-:Y:S02]  /*5510*/  @P0 STG.E desc[UR36][R4.64+0x1c0], R3 ;  /* 0x0001c00304000986 */ /* 0x0001e4000c101924 */
[----:B0-----:R-:W-:Y:S02]  /*5520*/  @P1 IMAD.MOV.U32 R4, RZ, RZ, R8 ;  /* 0x000000ffff041224 */ /* 0x001fe400078e0008 */
[----:B------:R-:W-:-:S05]  /*5530*/  @P1 IMAD.MOV.U32 R5, RZ, RZ, R9 ;  /* 0x000000ffff051224 */ /* 0x000fca00078e0009 */
[----:B------:R0:W-:Y:S02]  /*5540*/  @P1 STG.E desc[UR36][R4.64+0x1c4], R83 ;  /* 0x0001c45304001986 */ /* 0x0001e4000c101924 */
[----:B0-----:R-:W-:Y:S02]  /*5550*/  @P4 IMAD.MOV.U32 R4, RZ, RZ, R6 ;  /* 0x000000ffff044224 */ /* 0x001fe400078e0006 */
[----:B------:R-:W-:-:S05]  /*5560*/  @P4 IMAD.MOV.U32 R5, RZ, RZ, R7 ;  /* 0x000000ffff054224 */ /* 0x000fca00078e0007 */
[----:B------:R0:W-:Y:S04]  /*5570*/  @P4 STG.E desc[UR36][R4.64+0x1e0], R11 ;  /* 0x0001e00b04004986 */ /* 0x0001e8000c101924 */
[----:B------:R4:W-:Y:S01]  /*5580*/  @P5 STG.E desc[UR36][R6.64+0x1e4], R85 ;  /* 0x0001e45506005986 */ /* 0x0009e2000c101924 */
[----:B0-----:R-:W-:Y:S02]  /*5590*/  @P2 IMAD.MOV.U32 R4, RZ, RZ, R8 ;  /* 0x000000ffff042224 */ /* 0x001fe400078e0008 */
[----:B------:R-:W-:-:S05]  /*55a0*/  @P2 IMAD.MOV.U32 R5, RZ, RZ, R9 ;  /* 0x000000ffff052224 */ /* 0x000fca00078e0009 */
[----:B------:R4:W-:Y:S04]  /*55b0*/  @P2 STG.E desc[UR36][R4.64+0x1e0], R13 ;  /* 0x0001e00d04002986 */ /* 0x0009e8000c101924 */
[----:B------:R4:W-:Y:S02]  /*55c0*/  @P3 STG.E desc[UR36][R8.64+0x1e4], R87 ;  /* 0x0001e45708003986 */ /* 0x0009e4000c101924 */
.L_x_154:
[----:B------:R-:W-:Y:S05]  /*55d0*/  BSYNC B0 ;  /* 0x0000000000007941 */ /* 0x000fea0003800000 */
.L_x_28:
[----:B------:R-:W-:Y:S01]  /*55e0*/  IADD3 R16, P0, R16, UR38, RZ ;  /* 0x0000002610107c10 */ /* 0x000fe2000ff1e0ff */
[----:B------:R-:W-:Y:S01]  /*55f0*/  ULDC.64 UR4, c[0x0][0x650] ;  /* 0x0001940000047ab9 */ /* 0x000fe20000000a00 */
[----:B------:R-:W-:Y:S01]  /*5600*/  PRMT R3, RZ, 0x7610, R3 ;  /* 0x00007610ff037816 */ /* 0x000fe20000000003 */
[----:B------:R-:W-:Y:S01]  /*5610*/  IMAD.MOV.U32 R100, RZ, RZ, -0x1 ;  /* 0xffffffffff647424 */ /* 0x000fe200078e00ff */
[----:B------:R-:W-:Y:S01]  /*5620*/  IADD3.X R17, R17, UR41, RZ, P0, !PT ;  /* 0x0000002911117c10 */ /* 0x000fe200087fe4ff */
[----:B------:R-:W-:Y:S01]  /*5630*/  IMAD.MOV.U32 R99, RZ, RZ, -0x1 ;  /* 0xffffffffff637424 */ /* 0x000fe200078e00ff */
[----:B------:R-:W-:-:S04]  /*5640*/  ISETP.GE.U32.AND P0, PT, R16, UR4, PT ;  /* 0x0000000410007c0c */ /* 0x000fc8000bf06070 */
[----:B------:R-:W-:-:S13]  /*5650*/  ISETP.GE.U32.AND.EX P0, PT, R17, UR5, PT, P0 ;  /* 0x0000000511007c0c */ /* 0x000fda000bf06100 */
[----:B------:R-:W-:Y:S05]  /*5660*/  @P0 BRA `(.L_x_155) ;  /* 0x00000004004c0947 */ /* 0x000fea0003800000 */
[----:B--2---:R-:W2:Y:S01]  /*5670*/  LDC.64 R10, c[0x0][0x628] ;  /* 0x00018a00ff0a7b82 */ /* 0x004ea20000000a00 */
[----:B0--3--:R-:W0:Y:S01]  /*5680*/  S2R R12, SR_CTAID.X ;  /* 0x00000000000c7919 */ /* 0x009e220000002500 */
[----:B-1--4-:R-:W-:Y:S02]  /*5690*/  IMAD.MOV.U32 R8, RZ, RZ, R16 ;  /* 0x000000ffff087224 */ /* 0x012fe400078e0010 */
[----:B------:R-:W-:Y:S01]  /*56a0*/  IMAD.MOV.U32 R9, RZ, RZ, R17 ;  /* 0x000000ffff097224 */ /* 0x000fe200078e0011 */
[----:B------:R-:W1:Y:S03]  /*56b0*/  S2R R20, SR_CTAID.Y ;  /* 0x0000000000147919 */ /* 0x000e660000002600 */
[----:B------:R-:W3:Y:S08]  /*56c0*/  LDC R0, c[0x0][0x630] ;  /* 0x00018c00ff007b82 */ /* 0x000ef00000000800 */
[----:B------:R-:W4:Y:S01]  /*56d0*/  LDC.64 R14, c[0x0][0x620] ;  /* 0x00018800ff0e7b82 */ /* 0x000f220000000a00 */
[----:B--2---:R-:W-:-:S04]  /*56e0*/  ISETP.NE.U32.AND P0, PT, R10, RZ, PT ;  /* 0x000000ff0a00720c */ /* 0x004fc80003f05070 */
[----:B------:R-:W-:-:S13]  /*56f0*/  ISETP.NE.AND.EX P0, PT, R11, RZ, PT, P0 ;  /* 0x000000ff0b00720c */ /* 0x000fda0003f05300 */
[----:B01-34-:R-:W-:Y:S05]  /*5700*/  @!P0 BRA `(.L_x_156) ;  /* 0x0000000000288947 */ /* 0x01bfea0003800000 */
        /* <DEDUP_REMOVED lines=10> */
.L_x_156:
[-CC-:B------:R-:W-:Y:S01]  /*57b0*/  SHF.R.U64 R99, R8, R0.reuse, R9.reuse ;  /* 0x0000000008637219 */ /* 0x180fe20000001209 */
[----:B------:R-:W0:Y:S01]  /*57c0*/  LDC.64 R26, c[0x0][0x640] ;  /* 0x00019000ff1a7b82 */ /* 0x000e220000000a00 */
[----:B------:R-:W-:Y:S01]  /*57d0*/  SHF.R.U32.HI R0, RZ, R0, R9 ;  /* 0x00000000ff007219 */ /* 0x000fe20000011609 */
[----:B------:R-:W-:Y:S01]  /*57e0*/  ULDC UR4, c[0x0][0x150] ;  /* 0x0000540000047ab9 */ /* 0x000fe20000000800 */
[----:B------:R-:W-:Y:S02]  /*57f0*/  IADD3 R3, P0, RZ, -R99, RZ ;  /* 0x80000063ff037210 */ /* 0x000fe40007f1e0ff */
[----:B------:R-:W-:-:S03]  /*5800*/  I2FP.F32.U32 R7, R12 ;  /* 0x0000000c00077245 */ /* 0x000fc60000201000 */
[----:B------:R-:W1:Y:S01]  /*5810*/  LDC R6, c[0x0][0x618] ;  /* 0x00018600ff067b82 */ /* 0x000e620000000800 */
[----:B------:R-:W-:Y:S02]  /*5820*/  IMAD.X R5, RZ, RZ, ~R0, P0 ;  /* 0x000000ffff057224 */ /* 0x000fe400000e0e00 */
[----:B------:R-:W-:Y:S01]  /*5830*/  FMUL R7, R7, UR4 ;  /* 0x0000000407077c20 */ /* 0x000fe20008400000 */
[----:B------:R-:W-:Y:S01]  /*5840*/  ULDC UR4, c[0x0][0x154] ;  /* 0x0000550000047ab9 */ /* 0x000fe20000000800 */
[-C--:B------:R-:W-:Y:S02]  /*5850*/  IMAD R0, R5, R14.reuse, RZ ;  /* 0x0000000e05007224 */ /* 0x080fe400078e02ff */
[C---:B------:R-:W-:Y:S01]  /*5860*/  IMAD.WIDE.U32 R4, R3.reuse, R14, R16 ;  /* 0x0000000e03047225 */ /* 0x040fe200078e0010 */
[----:B------:R-:W2:Y:S01]  /*5870*/  LDC R8, c[0x0][0x608] ;  /* 0x00018200ff087b82 */ /* 0x000ea20000000800 */
[----:B------:R-:W3:Y:S02]  /*5880*/  F2I.U32.TRUNC.NTZ R7, R7 ;  /* 0x0000000700077305 */ /* 0x000ee4000020f000 */
[----:B------:R-:W-:Y:S01]  /*5890*/  IMAD R3, R3, R15, R0 ;  /* 0x0000000f03037224 */ /* 0x000fe200078e0200 */
[----:B------:R-:W-:-:S03]  /*58a0*/  I2FP.F32.U32 R0, R20 ;  /* 0x0000001400007245 */ /* 0x000fc60000201000 */
[----:B------:R-:W-:Y:S01]  /*58b0*/  IMAD.IADD R3, R5, 0x1, R3 ;  /* 0x0000000105037824 */ /* 0x000fe200078e0203 */
[----:B------:R-:W4:Y:S01]  /*58c0*/  LDC R11, c[0x0][0x658] ;  /* 0x00019600ff0b7b82 */ /* 0x000f220000000800 */
[----:B0-----:R-:W-:-:S04]  /*58d0*/  ISETP.NE.U32.AND P0, PT, R26, RZ, PT ;  /* 0x000000ff1a00720c */ /* 0x001fc80003f05070 */
[----:B------:R-:W-:-:S03]  /*58e0*/  ISETP.NE.AND.EX P0, PT, R27, RZ, PT, P0 ;  /* 0x000000ff1b00720c */ /* 0x000fc60003f05300 */
[----:B------:R-:W0:Y:S01]  /*58f0*/  LDC R9, c[0x0][0x144] ;  /* 0x00005100ff097b82 */ /* 0x000e220000000800 */
[-C--:B-1----:R-:W-:Y:S01]  /*5900*/  SHF.R.U64 R10, R4, R6.reuse, R3 ;  /* 0x00000006040a7219 */ /* 0x082fe20000001203 */
[----:B---3--:R-:W-:Y:S01]  /*5910*/  IMAD.MOV R7, RZ, RZ, -R7 ;  /* 0x000000ffff077224 */ /* 0x008fe200078e0a07 */
[----:B------:R-:W-:Y:S01]  /*5920*/  SHF.R.U32.HI R3, RZ, R6, R3 ;  /* 0x00000006ff037219 */ /* 0x000fe20000011603 */
[----:B------:R-:W-:-:S04]  /*5930*/  FMUL R6, R0, UR4 ;  /* 0x0000000400067c20 */ /* 0x000fc80008400000 */
[----:B------:R-:W1:Y:S01]  /*5940*/  LDC R21, c[0x0][0x148] ;  /* 0x00005200ff157b82 */ /* 0x000e620000000800 */
[----:B------:R3:W0:Y:S01]  /*5950*/  F2I.U32.TRUNC.NTZ R14, R6 ;  /* 0x00000006000e7305 */ /* 0x000622000020f000 */
[-CC-:B--2---:R-:W-:Y:S02]  /*5960*/  SHF.R.U64 R13, R10, R8.reuse, R3.reuse ;  /* 0x000000080a0d7219 */ /* 0x184fe40000001203 */
[----:B------:R-:W-:-:S04]  /*5970*/  SHF.R.U32.HI R0, RZ, R8, R3 ;  /* 0x00000008ff007219 */ /* 0x000fc80000011603 */
[----:B------:R-:W2:Y:S01]  /*5980*/  LDC R24, c[0x0][0x648] ;  /* 0x00019200ff187b82 */ /* 0x000ea20000000800 */
[-CC-:B----4-:R-:W-:Y:S02]  /*5990*/  SHF.R.U64 R15, R13, R11.reuse, R0.reuse ;  /* 0x0000000b0d0f7219 */ /* 0x190fe40000001200 */
[----:B------:R-:W-:-:S03]  /*59a0*/  SHF.R.U32.HI R5, RZ, R11, R0 ;  /* 0x0000000bff057219 */ /* 0x000fc60000011600 */
[----:B------:R-:W-:Y:S02]  /*59b0*/  IMAD.MOV.U32 R4, RZ, RZ, R15 ;  /* 0x000000ffff047224 */ /* 0x000fe400078e000f */
[----:B------:R-:W4:Y:S01]  /*59c0*/  LDC R28, c[0x0][0x638] ;  /* 0x00018e00ff1c7b82 */ /* 0x000f220000000800 */
[----:B0-----:R-:W-:-:S07]  /*59d0*/  IMAD R25, R9, R7, R12 ;  /* 0x0000000709197224 */ /* 0x001fce00078e020c */
[----:B------:R-:W0:Y:S08]  /*59e0*/  LDC R29, c[0x0][0x610] ;  /* 0x00018400ff1d7b82 */ /* 0x000e300000000800 */
[----:B------:R-:W0:Y:S01]  /*59f0*/  LDC R30, c[0x0][0x600] ;  /* 0x00018000ff1e7b82 */ /* 0x000e220000000800 */
[----:B-123--:R-:W-:Y:S05]  /*5a00*/  @!P0 BRA `(.L_x_157) ;  /* 0x0000000000288947 */ /* 0x00efea0003800000 */
[----:B------:R-:W1:Y:S02]  /*5a10*/  LDC R0, c[0x0][0x64c] ;  /* 0x00019300ff007b82 */ /* 0x000e640000000800 */
[----:B-1----:R-:W-:-:S05]  /*5a20*/  IADD3 R3, P0, R15, R0, RZ ;  /* 0x000000000f037210 */ /* 0x002fca0007f1e0ff */
[----:B------:R-:W-:-:S04]  /*5a30*/  IMAD.X R11, RZ, RZ, R5, P0 ;  /* 0x000000ffff0b7224 */ /* 0x000fc800000e0605 */
[----:B------:R-:W-:-:S04]  /*5a40*/  IMAD.WIDE.U32 R4, R11, R26, RZ ;  /* 0x0000001a0b047225 */ /* 0x000fc800078e00ff */
[----:B------:R-:W-:-:S04]  /*5a50*/  IMAD.WIDE.U32 R6, P0, R3, R27, R4 ;  /* 0x0000001b03067225 */ /* 0x000fc80007800004 */
[----:B------:R-:W-:Y:S01]  /*5a60*/  IMAD.WIDE.U32 R4, R3, R26, RZ ;  /* 0x0000001a03047225 */ /* 0x000fe200078e00ff */
[----:B------:R-:W-:-:S03]  /*5a70*/  MOV R8, R7 ;  /* 0x0000000700087202 */ /* 0x000fc60000000f00 */
[----:B------:R-:W-:Y:S01]  /*5a80*/  IMAD.X R9, RZ, RZ, RZ, P0 ;  /* 0x000000ffff097224 */ /* 0x000fe200000e06ff */
[----:B------:R-:W-:-:S05]  /*5a90*/  IADD3 RZ, P0, R5, R6, RZ ;  /* 0x0000000605ff7210 */ /* 0x000fca0007f1e0ff */
[----:B------:R-:W-:-:S08]  /*5aa0*/  IMAD.WIDE.U32.X R4, R11, R27, R8, P0 ;  /* 0x0000001b0b047225 */ /* 0x000fd000000e0408 */
.L_x_157:
[----:B------:R-:W-:Y:S01]  /*5ab0*/  ISETP.NE.AND P0, PT, R2, 0x1, PT ;  /* 0x000000010200780c */ /* 0x000fe20003f05270 */
[----:B------:R-:W-:Y:S01]  /*5ac0*/  IMAD.MOV R14, RZ, RZ, -R14 ;  /* 0x000000ffff0e7224 */ /* 0x000fe200078e0a0e */
[----:B------:R-:W-:Y:S02]  /*5ad0*/  SHF.R.U64 R0, R4, R24, R5 ;  /* 0x0000001804007219 */ /* 0x000fe40000001205 */
[----:B------:R-:W-:Y:S02]  /*5ae0*/  LOP3.LUT R3, R13, R96, RZ, 0xc0, !PT ;  /* 0x000000600d037212 */ /* 0x000fe400078ec0ff */
[----:B------:R-:W-:Y:S01]  /*5af0*/  LOP3.LUT R10, R10, R95, RZ, 0xc0, !PT ;  /* 0x0000005f0a0a7212 */ /* 0x000fe200078ec0ff */
[----:B------:R-:W-:Y:S02]  /*5b00*/  IMAD.MOV R4, RZ, RZ, -R0 ;  /* 0x000000ffff047224 */ /* 0x000fe400078e0a00 */
[----:B------:R-:W-:Y:S02]  /*5b10*/  IMAD R0, R90, R0, R3 ;  /* 0x000000005a007224 */ /* 0x000fe400078e0203 */
[----:B----4-:R-:W-:-:S02]  /*5b20*/  IMAD R3, R4, R28, R15 ;  /* 0x0000001c04037224 */ /* 0x010fc400078e020f */
[----:B------:R-:W-:Y:S02]  /*5b30*/  @P0 IMAD R25, R21, R14, R20 ;  /* 0x0000000e15190224 */ /* 0x000fe400078e0214 */
[----:B0-----:R-:W-:Y:S02]  /*5b40*/  IMAD R5, R3, R30, R10 ;  /* 0x0000001e03057224 */ /* 0x001fe400078e020a */
[----:B------:R-:W-:Y:S02]  /*5b50*/  IMAD R0, R0, R29, R25 ;  /* 0x0000001d00007224 */ /* 0x000fe400078e0219 */
[----:B------:R-:W-:-:S03]  /*5b60*/  IMAD.MOV.U32 R4, RZ, RZ, 0x1 ;  /* 0x00000001ff047424 */ /* 0x000fc600078e00ff */
[----:B------:R-:W-:Y:S02]  /*5b70*/  SEL R100, R5, R0, !P0 ;  /* 0x0000000005647207 */ /* 0x000fe40004000000 */
[----:B------:R-:W-:Y:S02]  /*5b80*/  PRMT R3, R4, 0x7610, R3 ;  /* 0x0000761004037816 */ /* 0x000fe40000000003 */
[----:B------:R-:W-:-:S07]  /*5b90*/  SEL R0, R0, R5, !P0 ;  /* 0x0000000500007207 */ /* 0x000fce0004000000 */
.L_x_155:
[----:B------:R-:W-:Y:S01]  /*5ba0*/  LOP3.LUT P0, RZ, R3, 0xff, RZ, 0xc0, !PT ;  /* 0x000000ff03ff7812 */ /* 0x000fe2000780c0ff */
[----:B------:R-:W-:Y:S01]  /*5bb0*/  UIMAD.WIDE.U32 UR4, UR42, -0x55555555, URZ ;  /* 0xaaaaaaab2a0478a5 */ /* 0x000fe2000f8e003f */
[----:B------:R-:W-:-:S03]  /*5bc0*/  IMAD.MOV.U32 R101, RZ, RZ, R0 ;  /* 0x000000ffff657224 */ /* 0x000fc600078e0000 */
[----:B------:R-:W-:-:S04]  /*5bd0*/  USHF.R.U32.HI UR4, URZ, 0x1, UR5 ;  /* 0x000000013f047899 */ /* 0x000fc80008011605 */
[----:B------:R-:W-:-:S04]  /*5be0*/  UIMAD UR42, UR4, -0x3, UR42 ;  /* 0xfffffffd042a78a4 */ /* 0x000fc8000f8e022a */
[----:B------:R-:W-:Y:S08]  /*5bf0*/  @P0 BRA `(.L_x_158) ;  /* 0xffffffb400680947 */ /* 0x000ff0000383ffff */
[----:B------:R-:W-:Y:S05]  /*5c00*/  EXIT ;  /* 0x000000000000794d */ /* 0x000fea0003800000 */
.L_x_3:
        /* <DEDUP_REMOVED lines=26> */
.L_x_160:
[--C-:B------:R-:W-:Y:S01]  /*5db0*/  SHF.R.U64 R14, R12, R20, R13.reuse ;  /* 0x000000140c0e7219 */ /* 0x100fe2000000120d */
[----:B------:R-:W0:Y:S01]  /*5dc0*/  LDC R24, c[0x0][0x618] ;  /* 0x00018600ff187b82 */ /* 0x000e220000000800 */
[----:B------:R-:W-:Y:S01]  /*5dd0*/  I2FP.F32.U32 R8, R6 ;  /* 0x0000000600087245 */ /* 0x000fe20000201000 */
[----:B------:R-:W-:Y:S01]  /*5de0*/  ULDC UR4, c[0x0][0x150] ;  /* 0x0000540000047ab9 */ /* 0x000fe20000000800 */
[----:B------:R-:W-:Y:S02]  /*5df0*/  SHF.R.U32.HI R7, RZ, R20, R13 ;  /* 0x00000014ff077219 */ /* 0x000fe4000001160d */
[----:B------:R-:W-:Y:S01]  /*5e00*/  IADD3 R11, P0, RZ, -R14, RZ ;  /* 0x8000000eff0b7210 */ /* 0x000fe20007f1e0ff */
[----:B------:R-:W-:Y:S01]  /*5e10*/  FMUL R13, R8, UR4 ;  /* 0x00000004080d7c20 */ /* 0x000fe20008400000 */
[----:B------:R-:W-:Y:S01]  /*5e20*/  ULDC UR4, c[0x0][0x154] ;  /* 0x0000550000047ab9 */ /* 0x000fe20000000800 */
[----:B------:R-:W1:Y:S02]  /*5e30*/  LDC.64 R26, c[0x0][0x640] ;  /* 0x00019000ff1a7b82 */ /* 0x000e640000000a00 */
[----:B------:R-:W-:-:S02]  /*5e40*/  IMAD.X R7, RZ, RZ, ~R7, P0 ;  /* 0x000000ffff077224 */ /* 0x000fc400000e0e07 */
[----:B------:R-:W2:Y:S01]  /*5e50*/  F2I.U32.TRUNC.NTZ R13, R13 ;  /* 0x0000000d000d7305 */ /* 0x000ea2000020f000 */
[----:B------:R-:W-:-:S03]  /*5e60*/  IMAD.WIDE.U32 R8, R11, R22, R16 ;  /* 0x000000160b087225 */ /* 0x000fc600078e0010 */
[----:B------:R-:W3:Y:S01]  /*5e70*/  LDC R15, c[0x0][0x144] ;  /* 0x00005100ff0f7b82 */ /* 0x000ee20000000800 */
[----:B------:R-:W-:-:S04]  /*5e80*/  IMAD R10, R7, R22, RZ ;  /* 0x00000016070a7224 */ /* 0x000fc800078e02ff */
[----:B------:R-:W-:Y:S02]  /*5e90*/  IMAD R7, R11, R23, R10 ;  /* 0x000000170b077224 */ /* 0x000fe400078e020a */
[----:B------:R-:W-:Y:S01]  /*5ea0*/  IMAD.MOV.U32 R10, RZ, RZ, -0x1 ;  /* 0xffffffffff0a7424 */ /* 0x000fe200078e00ff */
[----:B------:R-:W4:Y:S01]  /*5eb0*/  LDC R20, c[0x0][0x608] ;  /* 0x00018200ff147b82 */ /* 0x000f220000000800 */
[----:B------:R-:W-:Y:S01]  /*5ec0*/  IMAD.IADD R7, R9, 0x1, R7 ;  /* 0x0000000109077824 */ /* 0x000fe200078e0207 */
[----:B------:R-:W-:-:S04]  /*5ed0*/  I2FP.F32.U32 R9, R5 ;  /* 0x0000000500097245 */ /* 0x000fc80000201000 */
[-C--:B0-----:R-:W-:Y:S01]  /*5ee0*/  SHF.R.U64 R12, R8, R24.reuse, R7 ;  /* 0x00000018080c7219 */ /* 0x081fe20000001207 */
[----:B--2---:R-:W-:Y:S01]  /*5ef0*/  IMAD.MOV R8, RZ, RZ, -R13 ;  /* 0x000000ffff087224 */ /* 0x004fe200078e0a0d */
[----:B------:R-:W0:Y:S01]  /*5f00*/  LDC R11, c[0x0][0x658] ;  /* 0x00019600ff0b7b82 */ /* 0x000e220000000800 */
[----:B-1----:R-:W-:Y:S01]  /*5f10*/  ISETP.NE.U32.AND P0, PT, R26, RZ, PT ;  /* 0x000000ff1a00720c */ /* 0x002fe20003f05070 */
[----:B------:R-:W-:Y:S01]  /*5f20*/  FMUL R9, R9, UR4 ;  /* 0x0000000409097c20 */ /* 0x000fe20008400000 */
[----:B------:R-:W-:Y:S02]  /*5f30*/  SHF.R.U32.HI R7, RZ, R24, R7 ;  /* 0x00000018ff077219 */ /* 0x000fe40000011607 */
[----:B------:R-:W-:-:S03]  /*5f40*/  ISETP.NE.AND.EX P0, PT, R27, RZ, PT, P0 ;  /* 0x000000ff1b00720c */ /* 0x000fc60003f05300 */
[----:B------:R-:W1:Y:S01]  /*5f50*/  LDC R22, c[0x0][0x148] ;  /* 0x00005200ff167b82 */ /* 0x000e620000000800 */
[----:B---3--:R-:W-:Y:S02]  /*5f60*/  IMAD R23, R15, R8, R6 ;  /* 0x000000080f177224 */ /* 0x008fe400078e0206 */
[----:B------:R-:W-:-:S05]  /*5f70*/  IMAD.MOV.U32 R8, RZ, RZ, 0x1 ;  /* 0x00000001ff087424 */ /* 0x000fca00078e00ff */
[----:B------:R-:W2:Y:S01]  /*5f80*/  LDC R21, c[0x0][0x600] ;  /* 0x00018000ff157b82 */ /* 0x000ea20000000800 */
[-CC-:B----4-:R-:W-:Y:S02]  /*5f90*/  SHF.R.U64 R15, R12, R20.reuse, R7.reuse ;  /* 0x000000140c0f7219 */ /* 0x190fe40000001207 */
[----:B------:R-:W-:Y:S02]  /*5fa0*/  SHF.R.U32.HI R6, RZ, R20, R7 ;  /* 0x00000014ff067219 */ /* 0x000fe40000011607 */
[----:B------:R3:W4:Y:S03]  /*5fb0*/  F2I.U32.TRUNC.NTZ R20, R9 ;  /* 0x0000000900147305 */ /* 0x000726000020f000 */
[----:B------:R-:W1:Y:S01]  /*5fc0*/  LDC R25, c[0x0][0x648] ;  /* 0x00019200ff197b82 */ /* 0x000e620000000800 */
[-C--:B0-----:R-:W-:Y:S02]  /*5fd0*/  SHF.R.U64 R19, R15, R11.reuse, R6 ;  /* 0x0000000b0f137219 */ /* 0x081fe40000001206 */
[----:B------:R-:W-:-:S02]  /*5fe0*/  SHF.L.U32 R10, R10, R11, RZ ;  /* 0x0000000b0a0a7219 */ /* 0x000fc400000006ff */
[-C--:B------:R-:W-:Y:S01]  /*5ff0*/  SHF.R.U32.HI R7, RZ, R11.reuse, R6 ;  /* 0x0000000bff077219 */ /* 0x080fe20000011606 */
[----:B------:R-:W-:Y:S01]  /*6000*/  IMAD.MOV.U32 R6, RZ, RZ, R19 ;  /* 0x000000ffff067224 */ /* 0x000fe200078e0013 */
[----:B------:R-:W-:Y:S01]  /*6010*/  SHF.L.U32 R24, R8, R11, RZ ;  /* 0x0000000b08187219 */ /* 0x000fe200000006ff */
[----:B------:R-:W0:Y:S01]  /*6020*/  LDC R28, c[0x0][0x638] ;  /* 0x00018e00ff1c7b82 */ /* 0x000e220000000800 */
[----:B------:R-:W-:-:S07]  /*6030*/  LOP3.LUT R30, RZ, R10, RZ, 0x33, !PT ;  /* 0x0000000aff1e7212 */ /* 0x000fce00078e33ff */
[----:B------:R-:W0:Y:S01]  /*6040*/  LDC R29, c[0x0][0x610] ;  /* 0x00018400ff1d7b82 */ /* 0x000e220000000800 */
[----:B---34-:R-:W-:Y:S05]  /*6050*/  @!P0 BRA `(.L_x_161) ;  /* 0x0000000000288947 */ /* 0x018fea0003800000 */
[----:B------:R-:W3:Y:S02]  /*6060*/  LDC R6, c[0x0][0x64c] ;  /* 0x00019300ff067b82 */ /* 0x000ee40000000800 */
[----:B---3--:R-:W-:-:S05]  /*6070*/  IADD3 R11, P0, R19, R6, RZ ;  /* 0x00000006130b7210 */ /* 0x008fca0007f1e0ff */
        /* <DEDUP_REMOVED lines=8> */
.L_x_161:
[----:B------:R-:W-:Y:S01]  /*6100*/  ISETP.NE.AND P0, PT, R2, 0x1, PT ;  /* 0x000000010200780c */ /* 0x000fe20003f05270 */
[----:B--2---:R-:W-:Y:S01]  /*6110*/  VIADD R9, R21, 0xffffffff ;  /* 0xffffffff15097836 */ /* 0x004fe20000000000 */
[----:B-1----:R-:W-:Y:S01]  /*6120*/  SHF.R.U64 R7, R6, R25, R7 ;  /* 0x0000001906077219 */ /* 0x002fe20000001207 */
[----:B------:R-:W-:Y:S01]  /*6130*/  IMAD.MOV R20, RZ, RZ, -R20 ;  /* 0x000000ffff147224 */ /* 0x000fe200078e0a14 */
[----:B------:R-:W-:Y:S02]  /*6140*/  LOP3.LUT R6, R15, R30, RZ, 0xc0, !PT ;  /* 0x0000001e0f067212 */ /* 0x000fe400078ec0ff */
[----:B------:R-:W-:Y:S01]  /*6150*/  LOP3.LUT R12, R12, R9, RZ, 0xc0, !PT ;  /* 0x000000090c0c7212 */ /* 0x000fe200078ec0ff */
[----:B------:R-:W-:Y:S01]  /*6160*/  IMAD.MOV R8, RZ, RZ, -R7 ;  /* 0x000000ffff087224 */ /* 0x000fe200078e0a07 */
[----:B------:R-:W-:Y:S01]  /*6170*/  MOV R9, 0x1 ;  /* 0x0000000100097802 */ /* 0x000fe20000000f00 */
[----:B------:R-:W-:-:S04]  /*6180*/  IMAD R6, R24, R7, R6 ;  /* 0x0000000718067224 */ /* 0x000fc800078e0206 */
[----:B------:R-:W-:Y:S02]  /*6190*/  @P0 IMAD R23, R22, R20, R5 ;  /* 0x0000001416170224 */ /* 0x000fe400078e0205 */
[----:B0-----:R-:W-:Y:S02]  /*61a0*/  IMAD R5, R8, R28, R19 ;  /* 0x0000001c08057224 */ /* 0x001fe400078e0213 */
[----:B------:R-:W-:Y:S02]  /*61b0*/  IMAD R19, R6, R29, R23 ;  /* 0x0000001d06137224 */ /* 0x000fe400078e0217 */
[----:B------:R-:W-:Y:S02]  /*61c0*/  IMAD R6, R5, R21, R12 ;  /* 0x0000001505067224 */ /* 0x000fe400078e020c */
[----:B------:R-:W-:-:S03]  /*61d0*/  IMAD.MOV.U32 R8, RZ, RZ, R14 ;  /* 0x000000ffff087224 */ /* 0x000fc600078e000e */
[----:B------:R-:W-:Y:S02]  /*61e0*/  SEL R20, R6, R19, !P0 ;  /* 0x0000001306147207 */ /* 0x000fe40004000000 */
[----:B------:R-:W-:-:S07]  /*61f0*/  SEL R19, R19, R6, !P0 ;  /* 0x0000000613137207 */ /* 0x000fce0004000000 */
.L_x_159:
[----:B------:R-:W-:-:S08]  /*6200*/  NOP ;  /* 0x0000000000007918 */ /* 0x000fd00000000000 */
[----:B------:R-:W0:-:S00]  /*6210*/  USETMAXREG.DEALLOC.CTAPOOL 0x28 ;  /* 0x00000028000079c8 */ /* 0x000e0000080e0500 */
[----:B0-----:R-:W-:-:S13]  /*6220*/  ISETP.NE.AND P0, PT, R0, RZ, PT ;  /* 0x000000ff0000720c */ /* 0x001fda0003f05270 */
[----:B------:R-:W-:Y:S05]  /*6230*/  @P0 EXIT ;  /* 0x000000000000094d */ /* 0x000fea0003800000 */
[----:B------:R-:W-:Y:S01]  /*6240*/  LOP3.LUT P0, RZ, R9, 0xff, RZ, 0xc0, !PT ;  /* 0x000000ff09ff7812 */ /* 0x000fe2000780c0ff */
[----:B------:R-:W-:Y:S02]  /*6250*/  IMAD.MOV.U32 R0, RZ, RZ, 0x1 ;  /* 0x00000001ff007424 */ /* 0x000fe400078e00ff */
[----:B------:R-:W-:-:S10]  /*6260*/  IMAD.MOV.U32 R12, RZ, RZ, RZ ;  /* 0x000000ffff0c7224 */ /* 0x000fd400078e00ff */
[----:B------:R-:W-:Y:S05]  /*6270*/  @!P0 BRA `(.L_x_162) ;  /* 0x0000000c003c8947 */ /* 0x000fea0003800000 */
[----:B------:R-:W0:Y:S01]  /*6280*/  LDC R0, c[0x0][0x28c] ;  /* 0x0000a300ff007b82 */ /* 0x000e220000000800 */
[----:B------:R-:W-:Y:S01]  /*6290*/  LOP3.LUT P0, RZ, R3, 0x1f, RZ, 0xc0, !PT ;  /* 0x0000001f03ff7812 */ /* 0x000fe2000780c0ff */
[----:B------:R-:W-:Y:S01]  /*62a0*/  ULDC UR5, c[0x0][0x658] ;  /* 0x0001960000057ab9 */ /* 0x000fe20000000800 */
[----:B------:R-:W-:Y:S01]  /*62b0*/  UMOV UR6, 0xffffffff ;  /* 0xffffffff00067882 */ /* 0x000fe20000000000 */
[----:B------:R-:W-:Y:S01]  /*62c0*/  BSSY B0, `(.L_x_162) ;  /* 0x00000ca000007945 */ /* 0x000fe20003800000 */
[----:B------:R-:W-:Y:S01]  /*62d0*/  USHF.L.U32 UR6, UR6, UR5, URZ ;  /* 0x0000000506067299 */ /* 0x000fe2000800063f */
[C---:B------:R-:W-:Y:S01]  /*62e0*/  ISETP.NE.AND P2, PT, R4.reuse, RZ, PT ;  /* 0x000000ff0400720c */ /* 0x040fe20003f45270 */
[----:B------:R-:W-:Y:S01]  /*62f0*/  UMOV UR7, 0x1 ;  /* 0x0000000100077882 */ /* 0x000fe20000000000 */
[----:B------:R-:W-:Y:S01]  /*6300*/  ISETP.NE.OR P0, PT, R4, RZ, !P0 ;  /* 0x000000ff0400720c */ /* 0x000fe20004705670 */
[----:B------:R-:W-:Y:S01]  /*6310*/  IMAD.MOV.U32 R13, RZ, RZ, 0x1 ;  /* 0x00000001ff0d7424 */ /* 0x000fe200078e00ff */
[----:B------:R-:W-:Y:S01]  /*6320*/  LOP3.LUT R11, R18, 0x2, RZ, 0xfc, !PT ;  /* 0x00000002120b7812 */ /* 0x000fe200078efcff */
[----:B------:R-:W-:Y:S01]  /*6330*/  IMAD.MOV.U32 R12, RZ, RZ, RZ ;  /* 0x000000ffff0c7224 */ /* 0x000fe200078e00ff */
[----:B------:R-:W-:Y:S01]  /*6340*/  ULDC UR4, c[0x0][0x600] ;  /* 0x0001800000047ab9 */ /* 0x000fe20000000800 */
[----:B------:R-:W-:-:S02]  /*6350*/  USHF.L.U32 UR13, UR7, UR5, URZ ;  /* 0x00000005070d7299 */ /* 0x000fc4000800063f */
[----:B------:R-:W-:Y:S02]  /*6360*/  UIADD3 UR4, UR4, -0x1, URZ ;  /* 0xffffffff04047890 */ /* 0x000fe4000fffe03f */
[----:B------:R-:W-:Y:S01]  /*6370*/  ULOP3.LUT UR5, URZ, UR6, URZ, 0x33, !UPT ;  /* 0x000000063f057292 */ /* 0x000fe2000f8e333f */
[----:B------:R-:W-:Y:S01]  /*6380*/  ULDC.64 UR22, c[0x0][0x198] ;  /* 0x0000660000167ab9 */ /* 0x000fe20000000a00 */
[----:B0-----:R-:W-:-:S05]  /*6390*/  VIADD R0, R0, 0x3f ;  /* 0x0000003f00007836 */ /* 0x001fca0000000000 */
[----:B------:R-:W-:-:S04]  /*63a0*/  SHF.R.S32.HI R3, RZ, 0x1f, R0 ;  /* 0x0000001fff037819 */ /* 0x000fc80000011400 */
[----:B------:R-:W-:Y:S01]  /*63b0*/  LEA.HI R3, R3, R0, RZ, 0x6 ;  /* 0x0000000003037211 */ /* 0x000fe200078f30ff */
[----:B------:R-:W-:-:S03]  /*63c0*/  IMAD.MOV.U32 R0, RZ, RZ, 0x1 ;  /* 0x00000001ff007424 */ /* 0x000fc600078e00ff */
[----:B------:R-:W-:-:S05]  /*63d0*/  SHF.R.S32.HI R3, RZ, 0x6, R3 ;  /* 0x00000006ff037819 */ /* 0x000fca0000011403 */
[----:B------:R-:W-:-:S07]  /*63e0*/  VIADD R10, R3, 0x1 ;  /* 0x00000001030a7836 */ /* 0x000fce0000000000 */
.L_x_174:
[----:B------:R-:W-:-:S03]  /*63f0*/  UMOV UR6, 0xffffffff ;  /* 0xffffffff00067882 */ /* 0x000fc60000000000 */
[----:B------:R-:W-:Y:S05]  /*6400*/  BRA.DIV UR6, `(.L_x_163) ;  /* 0x0000000e06a07947 */ /* 0x000fea000b800000 */
[----:B------:R-:W-:-:S13]  /*6410*/  ELECT P6, URZ, PT ;  /* 0x00000000003f782f */ /* 0x000fda00038c0000 */
.L_x_184:
[----:B------:R-:W0:Y:S01]  /*6420*/  LDC R4, c[0x0][0x28c] ;  /* 0x0000a300ff047b82 */ /* 0x000e220000000800 */
[----:B------:R-:W-:Y:S01]  /*6430*/  BSSY B1, `(.L_x_164) ;  /* 0x0000041000017945 */ /* 0x000fe20003800000 */
[----:B0-----:R-:W-:-:S13]  /*6440*/  ISETP.LT.OR P6, PT, R4, 0x1, !P6 ;  /* 0x000000010400780c */ /* 0x001fda00077c1670 */
[----:B------:R-:W-:Y:S05]  /*6450*/  @P6 BRA `(.L_x_165) ;  /* 0x0000000000f86947 */ /* 0x000fea0003800000 */
[----:B------:R-:W-:Y:S02]  /*6460*/  IMAD.SHL.U32 R19, R19, 0x80, RZ ;  /* 0x0000008013137824 */ /* 0x000fe400078e00ff */
[----:B------:R-:W-:Y:S02]  /*6470*/  IMAD.SHL.U32 R20, R20, 0x80, RZ ;  /* 0x0000008014147824 */ /* 0x000fe400078e00ff */
[----:B------:R-:W-:Y:S02]  /*6480*/  IMAD.MOV.U32 R21, RZ, RZ, RZ ;  /* 0x000000ffff157224 */ /* 0x000fe400078e00ff */
[----:B------:R-:W-:Y:S02]  /*6490*/  IMAD.MOV.U32 R4, RZ, RZ, R10 ;  /* 0x000000ffff047224 */ /* 0x000fe400078e000a */
[----:B------:R-:W-:Y:S02]  /*64a0*/  IMAD.MOV.U32 R5, RZ, RZ, R0 ;  /* 0x000000ffff057224 */ /* 0x000fe400078e0000 */
[----:B------:R-:W-:-:S07]  /*64b0*/  IMAD.MOV.U32 R6, RZ, RZ, R12 ;  /* 0x000000ffff067224 */ /* 0x000fce00078e000c */
.L_x_169:
[----:B------:R-:W0:Y:S01]  /*64c0*/  S2R R14, SR_CgaCtaId ;  /* 0x00000000000e7919 */ /* 0x000e220000008800 */
[----:B------:R-:W-:Y:S01]  /*64d0*/  MOV R7, 0x400 ;  /* 0x0000040000077802 */ /* 0x000fe20000000f00 */
[----:B------:R-:W1:Y:S03]  /*64e0*/  @!P2 LDC R9, c[0x0][0x500] ;  /* 0x00014000ff09ab82 */ /* 0x000e660000000800 */
[----:B0-----:R-:W-:Y:S02]  /*64f0*/  LEA R15, R14, R7, 0x18 ;  /* 0x000000070e0f7211 */ /* 0x001fe400078ec0ff */
[----:B------:R-:W-:-:S03]  /*6500*/  SHF.L.U32 R7, R5, 0x1f, RZ ;  /* 0x0000001f05077819 */ /* 0x000fc600000006ff */
[----:B------:R-:W-:-:S04]  /*6510*/  IMAD R14, R6, 0x8, R15 ;  /* 0x00000008060e7824 */ /* 0x000fc800078e020f */
[----:B------:R-:W0:Y:S02]  /*6520*/  SYNCS.PHASECHK.TRANS64.TRYWAIT P1, [R14+URZ+0x18], R7 ;  /* 0x000018070e0075a7 */ /* 0x000e24000802017f */
[----:B01----:R-:W-:Y:S05]  /*6530*/  @!P1 BRA `(.L_x_166) ;  /* 0x0000000c00749947 */ /* 0x003fea0003800000 */
.L_x_185:
[----:B0-----:R-:W-:Y:S01]  /*6540*/  PRMT R7, R11, 0x9910, RZ ;  /* 0x000099100b077816 */ /* 0x001fe200000000ff */
[----:B------:R0:W-:Y:S03]  /*6550*/  @!P2 SYNCS.ARRIVE.TRANS64 RZ, [R14+URZ], R9 ;  /* 0x000000090effa9a7 */ /* 0x0001e6000800003f */
[----:B------:R-:W-:-:S13]  /*6560*/  ISETP.NE.AND P1, PT, R7, 0x2, PT ;  /* 0x000000020700780c */ /* 0x000fda0003f25270 */
[----:B0-----:R-:W-:Y:S05]  /*6570*/  @P1 BRA `(.L_x_167) ;  /* 0x0000000000041947 */ /* 0x001fea0003800000 */
[----:B------:R-:W-:Y:S01]  /*6580*/  BPT.TRAP 0x1 ;  /* 0x000000040000795c */ /* 0x000fe20000300000 */
.L_x_167:
[----:B------:R-:W-:Y:S05]  /*6590*/  @P0 BRA `(.L_x_168) ;  /* 0x0000000000040947 */ /* 0x000fea0003800000 */
[----:B------:R-:W-:Y:S01]  /*65a0*/  BPT.TRAP 0x1 ;  /* 0x000000040000795c */ /* 0x000fe20000300000 */
.L_x_168:
[----:B------:R-:W-:Y:S01]  /*65b0*/  IMAD R15, R6, 0x8000, R15 ;  /* 0x00008000060f7824 */ /* 0x000fe200078e020f */
[----:B------:R-:W-:Y:S01]  /*65c0*/  R2UR UR34, R21 ;  /* 0x00000000152272ca */ /* 0x000fe200000e0000 */
[----:B------:R-:W-:Y:S01]  /*65d0*/  VIADD R4, R4, 0xffffffff ;  /* 0xffffffff04047836 */ /* 0x000fe20000000000 */
[----:B------:R-:W-:Y:S01]  /*65e0*/  R2UR UR33, R14 ;  /* 0x000000000e2172ca */ /* 0x000fe200000e0000 */
[----:B------:R-:W-:Y:S01]  /*65f0*/  UIADD3 UR6, UP0, UR22, 0xf0, URZ ;  /* 0x000000f016067890 */ /* 0x000fe2000ff1e03f */
[----:B------:R-:W-:Y:S01]  /*6600*/  R2UR UR8, R15 ;  /* 0x000000000f0872ca */ /* 0x000fe200000e0000 */
[----:B------:R-:W-:Y:S01]  /*6610*/  UIADD3 UR30, UP1, UR22, 0x1f0, URZ ;  /* 0x000001f0161e7890 */ /* 0x000fe2000ff3e03f */
[----:B------:R-:W-:Y:S01]  /*6620*/  R2UR UR35, R19 ;  /* 0x00000000132372ca */ /* 0x000fe200000e0000 */
[----:B------:R-:W-:Y:S01]  /*6630*/  UIADD3.X UR7, URZ, UR23, URZ, UP0, !UPT ;  /* 0x000000173f077290 */ /* 0x000fe200087fe43f */
[----:B------:R-:W-:Y:S01]  /*6640*/  R2UR UR36, R8 ;  /* 0x00000000082472ca */ /* 0x000fe200000e0000 */
[----:B------:R-:W-:Y:S01]  /*6650*/  UIADD3.X UR31, URZ, UR23, URZ, UP1, !UPT ;  /* 0x000000173f1f7290 */ /* 0x000fe20008ffe43f */
[----:B------:R-:W-:Y:S01]  /*6660*/  R2UR UR19, R20 ;  /* 0x00000000141372ca */ /* 0x000fe200000e0000 */
[----:B------:R-:W-:Y:S01]  /*6670*/  VIADD R6, R6, 0x1 ;  /* 0x0000000106067836 */ /* 0x000fe20000000000 */
[----:B------:R-:W-:Y:S01]  /*6680*/  ISETP.GT.AND P3, PT, R4, 0x1, PT ;  /* 0x000000010400780c */ /* 0x000fe20003f64270 */
[----:B------:R-:W-:Y:S01]  /*6690*/  UIADD3 UR26, UR34, 0x20, URZ ;  /* 0x00000020221a7890 */ /* 0x000fe2000fffe03f */
[----:B------:R-:W-:Y:S01]  /*66a0*/  VIADD R21, R21, 0x40 ;  /* 0x0000004015157836 */ /* 0x000fe20000000000 */
[----:B------:R-:W-:Y:S01]  /*66b0*/  UMOV UR14, 0x0 ;  /* 0x00000000000e7882 */ /* 0x000fe20000000000 */
[----:B------:R-:W-:Y:S01]  /*66c0*/  UMOV UR15, 0x10000000 ;  /* 0x10000000000f7882 */ /* 0x000fe20000000000 */
[----:B------:R-:W-:Y:S01]  /*66d0*/  UIADD3 UR32, UR8, 0x100, URZ ;  /* 0x0000010008207890 */ /* 0x000fe2000fffe03f */
[----:B------:R-:W-:Y:S01]  /*66e0*/  ISETP.NE.AND P1, PT, R6, 0x3, PT ;  /* 0x000000030600780c */ /* 0x000fe20003f25270 */
[----:B------:R-:W-:-:S02]  /*66f0*/  UIADD3 UR24, UR8, 0x4100, URZ ;  /* 0x0000410008187890 */ /* 0x000fc4000fffe03f */
[----:B------:R-:W-:Y:S01]  /*6700*/  UIADD3 UR16, UR8, 0x18100, URZ ;  /* 0x0001810008107890 */ /* 0x000fe2000fffe03f */
[----:B------:R-:W-:Y:S01]  /*6710*/  SEL R14, RZ, 0x1, P1 ;  /* 0x00000001ff0e7807 */ /* 0x000fe20000800000 */
[----:B------:R-:W-:Y:S01]  /*6720*/  UIADD3 UR8, UR8, 0x1c100, URZ ;  /* 0x0001c10008087890 */ /* 0x000fe2000fffe03f */
[----:B------:R-:W-:Y:S01]  /*6730*/  SEL R6, R6, RZ, P1 ;  /* 0x000000ff06067207 */ /* 0x000fe20000800000 */
[----:B------:R-:W-:Y:S01]  /*6740*/  UMOV UR25, UR33 ;  /* 0x0000002100197c82 */ /* 0x000fe20008000000 */
[----:B------:R-:W-:Y:S01]  /*6750*/  UMOV UR27, UR35 ;  /* 0x00000023001b7c82 */ /* 0x000fe20008000000 */
[----:B------:R-:W-:Y:S01]  /*6760*/  UMOV UR28, UR36 ;  /* 0x00000024001c7c82 */ /* 0x000fe20008000000 */
[----:B------:R-:W-:Y:S01]  /*6770*/  UMOV UR17, UR33 ;  /* 0x0000002100117c82 */ /* 0x000fe20008000000 */
[----:B------:R-:W-:Y:S01]  /*6780*/  UMOV UR18, UR34 ;  /* 0x0000002200127c82 */ /* 0x000fe20008000000 */
[----:B------:R-:W-:Y:S01]  /*6790*/  UMOV UR20, UR36 ;  /* 0x0000002400147c82 */ /* 0x000fe20008000000 */
[----:B------:R0:W-:Y:S01]  /*67a0*/  UTMALDG.3D [UR32], [UR6], desc[UR14] ;  /* 0x00000e20060075b4 */ /* 0x0001e20008011000 */
[----:B------:R-:W-:Y:S01]  /*67b0*/  UMOV UR9, UR33 ;  /* 0x0000002100097c82 */ /* 0x000fe20008000000 */
[----:B------:R-:W-:Y:S01]  /*67c0*/  UMOV UR11, UR19 ;  /* 0x00000013000b7c82 */ /* 0x000fe20008000000 */
[----:B------:R-:W-:Y:S01]  /*67d0*/  UMOV UR12, UR36 ;  /* 0x00000024000c7c82 */ /* 0x000fe20008000000 */
[----:B------:R-:W-:Y:S01]  /*67e0*/  UMOV UR10, UR26 ;  /* 0x0000001a000a7c82 */ /* 0x000fe20008000000 */
[----:B------:R-:W-:Y:S01]  /*67f0*/  LOP3.LUT R5, R5, R14, RZ, 0x3c, !PT ;  /* 0x0000000e05057212 */ /* 0x000fe200078e3cff */
[----:B------:R0:W-:Y:S01]  /*6800*/  UTMALDG.3D [UR24], [UR6], desc[UR14] ;  /* 0x00000e18060075b4 */ /* 0x0001e20008011000 */
[----:B------:R0:W-:Y:S01]  /*6810*/  UTMALDG.3D [UR16], [UR30], desc[UR14] ;  /* 0x00000e101e0075b4 */ /* 0x0001e20008011000 */
[----:B------:R0:W-:Y:S02]  /*6820*/  UTMALDG.3D [UR8], [UR30], desc[UR14] ;  /* 0x00000e081e0075b4 */ /* 0x0001e40008011000 */
[----:B0-----:R-:W-:Y:S05]  /*6830*/  @P3 BRA `(.L_x_169) ;  /* 0xfffffffc00203947 */ /* 0x001fea000383ffff */
.L_x_165:
[----:B------:R-:W-:Y:S05]  /*6840*/  BSYNC B1 ;  /* 0x0000000000017941 */ /* 0x000fea0003800000 */
.L_x_164:
[----:B------:R-:W-:Y:S01]  /*6850*/  LOP3.LUT P3, RZ, R13, 0xff, RZ, 0xc0, !PT ;  /* 0x000000ff0dff7812 */ /* 0x000fe2000786c0ff */
[----:B------:R-:W-:Y:S01]  /*6860*/  IMAD.IADD R12, R3, 0x1, R12 ;  /* 0x00000001030c7824 */ /* 0x000fe200078e020c */
[----:B------:R-:W-:Y:S01]  /*6870*/  IADD3 R16, P4, R16, UR38, RZ ;  /* 0x0000002610107c10 */ /* 0x000fe2000ff9e0ff */
[----:B------:R-:W-:Y:S01]  /*6880*/  ULDC.64 UR6, c[0x0][0x650] ;  /* 0x0001940000067ab9 */ /* 0x000fe20000000a00 */
[----:B------:R-:W-:Y:S01]  /*6890*/  BSSY B1, `(.L_x_170) ;  /* 0x000006a000017945 */ /* 0x000fe20003800000 */
[----:B------:R-:W-:Y:S01]  /*68a0*/  IMAD.MOV.U32 R19, RZ, RZ, -0x1 ;  /* 0xffffffffff137424 */ /* 0x000fe200078e00ff */
[----:B------:R-:W-:Y:S01]  /*68b0*/  ISETP.GT.U32.AND P1, PT, R12, 0x2, PT ;  /* 0x000000020c00780c */ /* 0x000fe20003f24070 */
[----:B------:R-:W-:Y:S01]  /*68c0*/  IMAD.MOV.U32 R20, RZ, RZ, -0x1 ;  /* 0xffffffffff147424 */ /* 0x000fe200078e00ff */
[----:B------:R-:W-:Y:S01]  /*68d0*/  IADD3.X R17, R17, UR41, RZ, P4, !PT ;  /* 0x0000002911117c10 */ /* 0x000fe2000a7fe4ff */
[----:B------:R-:W-:Y:S01]  /*68e0*/  IMAD.MOV.U32 R8, RZ, RZ, -0x1 ;  /* 0xffffffffff087424 */ /* 0x000fe200078e00ff */
[----:B------:R-:W-:-:S02]  /*68f0*/  ISETP.LT.U32.AND P1, PT, R3, 0x3, P1 ;  /* 0x000000030300780c */ /* 0x000fc40000f21070 */
[----:B------:R-:W-:Y:S01]  /*6900*/  PRMT R13, RZ, 0x7610, R13 ;  /* 0x00007610ff0d7816 */ /* 0x000fe2000000000d */
[----:B------:R-:W0:Y:S01]  /*6910*/  @P3 S2R R5, SR_CgaCtaId ;  /* 0x0000000000053919 */ /* 0x000e220000008800 */
[----:B------:R-:W-:-:S04]  /*6920*/  @P3 MOV R4, 0x400 ;  /* 0x0000040000043802 */ /* 0x000fc80000000f00 */
[----:B0-----:R-:W-:Y:S01]  /*6930*/  @P3 LEA R6, R5, R4, 0x18 ;  /* 0x0000000405063211 */ /* 0x001fe200078ec0ff */
[----:B------:R-:W-:-:S03]  /*6940*/  IMAD.WIDE.U32 R4, R12, -0x55555555, RZ ;  /* 0xaaaaaaab0c047825 */ /* 0x000fc600078e00ff */
[----:B------:R0:W-:Y:S01]  /*6950*/  @P3 SYNCS.ARRIVE.TRANS64.A1T0 RZ, [R6+URZ+0x48], RZ ;  /* 0x000048ff06ff39a7 */ /* 0x0001e2000810003f */
[----:B------:R-:W-:Y:S02]  /*6960*/  ISETP.GE.U32.AND P3, PT, R3, 0x3, PT ;  /* 0x000000030300780c */ /* 0x000fe40003f66070 */
[----:B------:R-:W-:Y:S02]  /*6970*/  SHF.R.U32.HI R7, RZ, 0x1, R5 ;  /* 0x00000001ff077819 */ /* 0x000fe40000011605 */
[----:B------:R-:W-:Y:S02]  /*6980*/  SEL R5, RZ, 0x1, !P1 ;  /* 0x00000001ff057807 */ /* 0x000fe40004800000 */
[----:B------:R-:W-:Y:S01]  /*6990*/  ISETP.GE.U32.AND P1, PT, R16, UR6, PT ;  /* 0x0000000610007c0c */ /* 0x000fe2000bf26070 */
[----:B------:R-:W-:Y:S01]  /*69a0*/  IMAD R12, R7, -0x3, R12 ;  /* 0xfffffffd070c7824 */ /* 0x000fe200078e020c */
[----:B------:R-:W-:Y:S02]  /*69b0*/  LOP3.LUT R0, R0, R5, RZ, 0x3c, !PT ;  /* 0x0000000500007212 */ /* 0x000fe400078e3cff */
[----:B------:R-:W-:-:S02]  /*69c0*/  ISETP.GE.U32.AND.EX P1, PT, R17, UR7, PT, P1 ;  /* 0x0000000711007c0c */ /* 0x000fc4000bf26110 */
[----:B------:R-:W-:Y:S02]  /*69d0*/  PRMT R4, RZ, 0x7610, R4 ;  /* 0x00007610ff047816 */ /* 0x000fe40000000004 */
[----:B------:R-:W-:-:S09]  /*69e0*/  @P3 LOP3.LUT R0, R0, 0x1, R7, 0x78, !PT ;  /* 0x0000000100003812 */ /* 0x000fd200078e7807 */
[----:B0-----:R-:W-:Y:S05]  /*69f0*/  @P1 BRA `(.L_x_171) ;  /* 0x00000004004c1947 */ /* 0x001fea0003800000 */
[----:B------:R-:W-:Y:S01]  /*6a00*/  ULDC.64 UR6, c[0x0][0x628] ;  /* 0x00018a0000067ab9 */ /* 0x000fe20000000a00 */
[----:B------:R-:W0:Y:S01]  /*6a10*/  S2R R15, SR_CTAID.X ;  /* 0x00000000000f7919 */ /* 0x000e220000002500 */
[----:B------:R-:W-:Y:S01]  /*6a20*/  ISETP.NE.U32.AND P1, PT, RZ, UR6, PT ;  /* 0x00000006ff007c0c */ /* 0x000fe2000bf25070 */
[----:B------:R-:W-:Y:S01]  /*6a30*/  ULDC UR9, c[0x0][0x630] ;  /* 0x00018c0000097ab9 */ /* 0x000fe20000000800 */
[----:B------:R-:W-:Y:S01]  /*6a40*/  IMAD.MOV.U32 R4, RZ, RZ, R16 ;  /* 0x000000ffff047224 */ /* 0x000fe200078e0010 */
[----:B------:R-:W1:Y:S01]  /*6a50*/  S2R R14, SR_CTAID.Y ;  /* 0x00000000000e7919 */ /* 0x000e620000002600 */
[----:B------:R-:W-:Y:S02]  /*6a60*/  ISETP.NE.AND.EX P1, PT, RZ, UR7, PT, P1 ;  /* 0x00000007ff007c0c */ /* 0x000fe4000bf25310 */
[----:B------:R-:W-:-:S11]  /*6a70*/  MOV R5, R17 ;  /* 0x0000001100057202 */ /* 0x000fd60000000f00 */
[----:B------:R-:W-:Y:S05]  /*6a80*/  @!P1 BRA `(.L_x_172) ;  /* 0x0000000000289947 */ /* 0x000fea0003800000 */
[----:B------:R-:W-:Y:S02]  /*6a90*/  ULDC UR8, c[0x0][0x634] ;  /* 0x00018d0000087ab9 */ /* 0x000fe40000000800 */
[----:B------:R-:W-:-:S05]  /*6aa0*/  IADD3 R9, P1, R16, UR8, RZ ;  /* 0x0000000810097c10 */ /* 0x000fca000ff3e0ff */
[----:B------:R-:W-:-:S04]  /*6ab0*/  IMAD.X R19, RZ, RZ, R17, P1 ;  /* 0x000000ffff137224 */ /* 0x000fc800008e0611 */
[----:B------:R-:W-:-:S04]  /*6ac0*/  IMAD.WIDE.U32 R6, R19, UR6, RZ ;  /* 0x0000000613067c25 */ /* 0x000fc8000f8e00ff */
[----:B------:R-:W-:-:S04]  /*6ad0*/  IMAD.WIDE.U32 R6, P1, R9, UR7, R6 ;  /* 0x0000000709067c25 */ /* 0x000fc8000f820006 */
[----:B------:R-:W-:-:S04]  /*6ae0*/  IMAD.WIDE.U32 R8, R9, UR6, RZ ;  /* 0x0000000609087c25 */ /* 0x000fc8000f8e00ff */
[----:B------:R-:W-:Y:S01]  /*6af0*/  IMAD.X R5, RZ, RZ, RZ, P1 ;  /* 0x000000ffff057224 */ /* 0x000fe200008e06ff */
[----:B------:R-:W-:Y:S01]  /*6b00*/  IADD3 RZ, P1, R9, R6, RZ ;  /* 0x0000000609ff7210 */ /* 0x000fe20007f3e0ff */
[----:B------:R-:W-:-:S04]  /*6b10*/  IMAD.MOV.U32 R4, RZ, RZ, R7 ;  /* 0x000000ffff047224 */ /* 0x000fc800078e0007 */
[----:B------:R-:W-:-:S08]  /*6b20*/  IMAD.WIDE.U32.X R4, R19, UR7, R4, P1 ;  /* 0x0000000713047c25 */ /* 0x000fd000088e0404 */
.L_x_172:
[--C-:B------:R-:W-:Y:S01]  /*6b30*/  SHF.R.U64 R8, R4, UR9, R5.reuse ;  /* 0x0000000904087c19 */ /* 0x100fe20008001205 */
[----:B------:R-:W-:Y:S01]  /*6b40*/  ULDC.64 UR6, c[0x0][0x620] ;  /* 0x0001880000067ab9 */ /* 0x000fe20000000a00 */
[----:B------:R-:W-:Y:S01]  /*6b50*/  SHF.R.U32.HI R4, RZ, UR9, R5 ;  /* 0x00000009ff047c19 */ /* 0x000fe20008011605 */
[----:B------:R-:W2:Y:S01]  /*6b60*/  LDC R24, c[0x0][0x144] ;  /* 0x00005100ff187b82 */ /* 0x000ea20000000800 */
[----:B------:R-:W-:Y:S01]  /*6b70*/  IADD3 R7, P1, RZ, -R8, RZ ;  /* 0x80000008ff077210 */ /* 0x000fe20007f3e0ff */
[----:B------:R-:W-:Y:S01]  /*6b80*/  ULDC.64 UR10, c[0x0][0x640] ;  /* 0x00019000000a7ab9 */ /* 0x000fe20000000a00 */
[----:B0-----:R-:W-:Y:S01]  /*6b90*/  I2FP.F32.U32 R9, R15 ;  /* 0x0000000f00097245 */ /* 0x001fe20000201000 */
[----:B------:R-:W-:Y:S02]  /*6ba0*/  ULDC UR8, c[0x0][0x608] ;  /* 0x0001820000087ab9 */ /* 0x000fe40000000800 */
[----:B------:R-:W-:Y:S01]  /*6bb0*/  IMAD.X R4, RZ, RZ, ~R4, P1 ;  /* 0x000000ffff047224 */ /* 0x000fe200008e0e04 */
[----:B------:R-:W-:Y:S01]  /*6bc0*/  ISETP.NE.U32.AND P1, PT, RZ, UR10, PT ;  /* 0x0000000aff007c0c */ /* 0x000fe2000bf25070 */
[----:B------:R-:W0:Y:S02]  /*6bd0*/  LDC R21, c[0x0][0x148] ;  /* 0x00005200ff157b82 */ /* 0x000e240000000800 */
[----:B------:R-:W-:Y:S01]  /*6be0*/  IMAD R6, R4, UR6, RZ ;  /* 0x0000000604067c24 */ /* 0x000fe2000f8e02ff */
[----:B------:R-:W-:Y:S01]  /*6bf0*/  ISETP.NE.AND.EX P1, PT, RZ, UR11, PT, P1 ;  /* 0x0000000bff007c0c */ /* 0x000fe2000bf25310 */
[----:B------:R-:W-:Y:S01]  /*6c00*/  IMAD.WIDE.U32 R4, R7, UR6, R16 ;  /* 0x0000000607047c25 */ /* 0x000fe2000f8e0010 */
[----:B------:R-:W-:-:S03]  /*6c10*/  ULDC UR6, c[0x0][0x150] ;  /* 0x0000540000067ab9 */ /* 0x000fc60000000800 */
[----:B------:R-:W-:Y:S02]  /*6c20*/  IMAD R7, R7, UR7, R6 ;  /* 0x0000000707077c24 */ /* 0x000fe4000f8e0206 */
[----:B------:R-:W-:Y:S01]  /*6c30*/  FMUL R6, R9, UR6 ;  /* 0x0000000609067c20 */ /* 0x000fe20008400000 */
[----:B------:R-:W-:Y:S01]  /*6c40*/  ULDC UR6, c[0x0][0x618] ;  /* 0x0001860000067ab9 */ /* 0x000fe20000000800 */
[----:B------:R-:W-:Y:S01]  /*6c50*/  ULDC UR7, c[0x0][0x154] ;  /* 0x0000550000077ab9 */ /* 0x000fe20000000800 */
[----:B------:R-:W-:-:S03]  /*6c60*/  IMAD.IADD R5, R5, 0x1, R7 ;  /* 0x0000000105057824 */ /* 0x000fc600078e0207 */
[----:B------:R-:W3:Y:S02]  /*6c70*/  F2I.U32.TRUNC.NTZ R6, R6 ;  /* 0x0000000600067305 */ /* 0x000ee4000020f000 */
[----:B------:R-:W-:Y:S02]  /*6c80*/  SHF.R.U64 R9, R4, UR6, R5 ;  /* 0x0000000604097c19 */ /* 0x000fe40008001205 */
[----:B-1----:R-:W-:-:S05]  /*6c90*/  I2FP.F32.U32 R4, R14 ;  /* 0x0000000e00047245 */ /* 0x002fca0000201000 */
[----:B------:R-:W-:Y:S01]  /*6ca0*/  FMUL R22, R4, UR7 ;  /* 0x0000000704167c20 */ /* 0x000fe20008400000 */
[----:B------:R-:W-:Y:S01]  /*6cb0*/  SHF.R.U32.HI R4, RZ, UR6, R5 ;  /* 0x00000006ff047c19 */ /* 0x000fe20008011605 */
[----:B------:R-:W-:-:S03]  /*6cc0*/  ULDC UR6, c[0x0][0x658] ;  /* 0x0001960000067ab9 */ /* 0x000fc60000000800 */
[--C-:B------:R-:W-:Y:S01]  /*6cd0*/  SHF.R.U64 R20, R9, UR8, R4.reuse ;  /* 0x0000000809147c19 */ /* 0x100fe20008001204 */
[----:B------:R-:W1:Y:S01]  /*6ce0*/  F2I.U32.TRUNC.NTZ R22, R22 ;  /* 0x0000001600167305 */ /* 0x000e62000020f000 */
[----:B------:R-:W-:Y:S01]  /*6cf0*/  SHF.R.U32.HI R5, RZ, UR8, R4 ;  /* 0x00000008ff057c19 */ /* 0x000fe20008011604 */
[----:B---3--:R-:W-:-:S03]  /*6d00*/  IMAD.MOV R6, RZ, RZ, -R6 ;  /* 0x000000ffff067224 */ /* 0x008fc600078e0a06 */
[----:B------:R-:W-:Y:S01]  /*6d10*/  SHF.R.U64 R19, R20, UR6, R5 ;  /* 0x0000000614137c19 */ /* 0x000fe20008001205 */
[----:B--2---:R-:W-:Y:S01]  /*6d20*/  IMAD R15, R24, R6, R15 ;  /* 0x00000006180f7224 */ /* 0x004fe200078e020f */
[----:B------:R-:W-:-:S03]  /*6d30*/  SHF.R.U32.HI R23, RZ, UR6, R5 ;  /* 0x00000006ff177c19 */ /* 0x000fc60008011605 */
[----:B------:R-:W-:Y:S02]  /*6d40*/  IMAD.MOV.U32 R4, RZ, RZ, R19 ;  /* 0x000000ffff047224 */ /* 0x000fe400078e0013 */
[----:B------:R-:W-:Y:S01]  /*6d50*/  IMAD.MOV.U32 R5, RZ, RZ, R23 ;  /* 0x000000ffff057224 */ /* 0x000fe200078e0017 */
[----:B-1----:R-:W-:Y:S06]  /*6d60*/  @!P1 BRA `(.L_x_173) ;  /* 0x0000000000289947 */ /* 0x002fec0003800000 */
[----:B------:R-:W-:Y:S02]  /*6d70*/  ULDC UR6, c[0x0][0x64c] ;  /* 0x0001930000067ab9 */ /* 0x000fe40000000800 */
[----:B------:R-:W-:-:S05]  /*6d80*/  IADD3 R5, P1, R19, UR6, RZ ;  /* 0x0000000613057c10 */ /* 0x000fca000ff3e0ff */
[----:B------:R-:W-:-:S04]  /*6d90*/  IMAD.X R23, RZ, RZ, R23, P1 ;  /* 0x000000ffff177224 */ /* 0x000fc800008e0617 */
[----:B------:R-:W-:-:S04]  /*6da0*/  IMAD.WIDE.U32 R6, R23, UR10, RZ ;  /* 0x0000000a17067c25 */ /* 0x000fc8000f8e00ff */
[----:B------:R-:W-:-:S04]  /*6db0*/  IMAD.WIDE.U32 R6, P1, R5, UR11, R6 ;  /* 0x0000000b05067c25 */ /* 0x000fc8000f820006 */
[----:B------:R-:W-:-:S04]  /*6dc0*/  IMAD.WIDE.U32 R4, R5, UR10, RZ ;  /* 0x0000000a05047c25 */ /* 0x000fc8000f8e00ff */
[----:B------:R-:W-:Y:S01]  /*6dd0*/  IMAD.MOV.U32 R4, RZ, RZ, R7 ;  /* 0x000000ffff047224 */ /* 0x000fe200078e0007 */
[----:B------:R-:W-:Y:S01]  /*6de0*/  IADD3 RZ, P3, R5, R6, RZ ;  /* 0x0000000605ff7210 */ /* 0x000fe20007f7e0ff */
[----:B------:R-:W-:-:S04]  /*6df0*/  IMAD.X R5, RZ, RZ, RZ, P1 ;  /* 0x000000ffff057224 */ /* 0x000fc800008e06ff */
[----:B------:R-:W-:-:S08]  /*6e00*/  IMAD.WIDE.U32.X R4, R23, UR11, R4, P3 ;  /* 0x0000000b17047c25 */ /* 0x000fd000098e0404 */
.L_x_173:
[----:B------:R-:W-:Y:S01]  /*6e10*/  ISETP.NE.AND P1, PT, R2, 0x1, PT ;  /* 0x000000010200780c */ /* 0x000fe20003f25270 */
[----:B------:R-:W-:Y:S01]  /*6e20*/  ULDC UR6, c[0x0][0x648] ;  /* 0x0001920000067ab9 */ /* 0x000fe20000000800 */
[----:B------:R-:W-:Y:S01]  /*6e30*/  LOP3.LUT R20, R20, UR5, RZ, 0xc0, !PT ;  /* 0x0000000514147c12 */ /* 0x000fe2000f8ec0ff */
[----:B------:R-:W-:Y:S01]  /*6e40*/  IMAD.MOV R22, RZ, RZ, -R22 ;  /* 0x000000ffff167224 */ /* 0x000fe200078e0a16 */
[----:B------:R-:W-:Y:S01]  /*6e50*/  SHF.R.U64 R5, R4, UR6, R5 ;  /* 0x0000000604057c19 */ /* 0x000fe20008001205 */
[----:B------:R-:W-:Y:S01]  /*6e60*/  ULDC UR6, c[0x0][0x638] ;  /* 0x00018e0000067ab9 */ /* 0x000fe20000000800 */
[----:B------:R-:W-:Y:S01]  /*6e70*/  LOP3.LUT R6, R9, UR4, RZ, 0xc0, !PT ;  /* 0x0000000409067c12 */ /* 0x000fe2000f8ec0ff */
[----:B------:R-:W-:Y:S02]  /*6e80*/  ULDC UR7, c[0x0][0x610] ;  /* 0x0001840000077ab9 */ /* 0x000fe40000000800 */
[----:B------:R-:W-:Y:S02]  /*6e90*/  IMAD.MOV R4, RZ, RZ, -R5 ;  /* 0x000000ffff047224 */ /* 0x000fe400078e0a05 */
[----:B------:R-:W-:-:S02]  /*6ea0*/  IMAD R20, R5, UR13, R20 ;  /* 0x0000000d05147c24 */ /* 0x000fc4000f8e0214 */
[----:B0-----:R-:W-:Y:S02]  /*6eb0*/  @P1 IMAD R15, R21, R22, R14 ;  /* 0x00000016150f1224 */ /* 0x001fe400078e020e */
[----:B------:R-:W-:Y:S01]  /*6ec0*/  IMAD R19, R4, UR6, R19 ;  /* 0x0000000604137c24 */ /* 0x000fe2000f8e0213 */
[----:B------:R-:W-:Y:S01]  /*6ed0*/  ULDC UR6, c[0x0][0x600] ;  /* 0x0001800000067ab9 */ /* 0x000fe20000000800 */
[----:B------:R-:W-:Y:S02]  /*6ee0*/  IMAD R15, R20, UR7, R15 ;  /* 0x00000007140f7c24 */ /* 0x000fe4000f8e020f */
[----:B------:R-:W-:Y:S02]  /*6ef0*/  IMAD R6, R19, UR6, R6 ;  /* 0x0000000613067c24 */ /* 0x000fe4000f8e0206 */
[----:B------:R-:W-:-:S03]  /*6f00*/  IMAD.MOV.U32 R4, RZ, RZ, 0x1 ;  /* 0x00000001ff047424 */ /* 0x000fc600078e00ff */
[----:B------:R-:W-:Y:S02]  /*6f10*/  SEL R20, R6, R15, !P1 ;  /* 0x0000000f06147207 */ /* 0x000fe40004800000 */
[----:B------:R-:W-:-:S07]  /*6f20*/  SEL R19, R15, R6, !P1 ;  /* 0x000000060f137207 */ /* 0x000fce0004800000 */
.L_x_171:
[----:B------:R-:W-:Y:S05]  /*6f30*/  BSYNC B1 ;  /* 0x0000000000017941 */ /* 0x000fea0003800000 */
.L_x_170:
[----:B------:R-:W-:-:S13]  /*6f40*/  LOP3.LUT P1, RZ, R4, 0xff, RZ, 0xc0, !PT ;  /* 0x000000ff04ff7812 */ /* 0x000fda000782c0ff */
[----:B------:R-:W-:Y:S05]  /*6f50*/  @P1 BRA `(.L_x_174) ;  /* 0xfffffff400241947 */ /* 0x000fea000383ffff */
[----:B------:R-:W-:Y:S05]  /*6f60*/  BSYNC B0 ;  /* 0x0000000000007941 */ /* 0x000fea0003800000 */
.L_x_162:
[----:B------:R-:W-:-:S03]  /*6f70*/  UMOV UR6, 0xffffffff ;  /* 0xffffffff00067882 */ /* 0x000fc60000000000 */
[----:B------:R-:W-:Y:S05]  /*6f80*/  BRA.DIV UR6, `(.L_x_175) ;  /* 0x0000000206f47947 */ /* 0x000fea000b800000 */
[----:B------:R-:W-:-:S13]  /*6f90*/  ELECT P6, URZ, PT ;  /* 0x00000000003f782f */ /* 0x000fda00038c0000 */
.L_x_188:
[----:B------:R-:W-:Y:S04]  /*6fa0*/  BSSY B0, `(.L_x_176) ;  /* 0x0000022000007945 */ /* 0x000fe80003800000 */
[----:B------:R-:W-:Y:S05]  /*6fb0*/  @!P6 BRA `(.L_x_177) ;  /* 0x000000000080e947 */ /* 0x000fea0003800000 */
[----:B------:R-:W-:-:S04]  /*6fc0*/  LOP3.LUT R18, R18, 0x2, RZ, 0xfc, !PT ;  /* 0x0000000212127812 */ /* 0x000fc800078efcff */
[----:B------:R-:W-:-:S13]  /*6fd0*/  ISETP.NE.AND P0, PT, R18, 0x3, PT ;  /* 0x000000031200780c */ /* 0x000fda0003f05270 */
[----:B------:R-:W-:Y:S05]  /*6fe0*/  @!P0 BRA `(.L_x_178) ;  /* 0x0000000000048947 */ /* 0x000fea0003800000 */
[----:B------:R-:W-:Y:S01]  /*6ff0*/  BPT.TRAP 0x1 ;  /* 0x000000040000795c */ /* 0x000fe20000300000 */
.L_x_178:
[----:B------:R-:W0:Y:S01]  /*7000*/  S2R R3, SR_CgaCtaId ;  /* 0x0000000000037919 */ /* 0x000e220000008800 */
[----:B------:R-:W-:-:S04]  /*7010*/  MOV R2, 0x400 ;  /* 0x0000040000027802 */ /* 0x000fc80000000f00 */
[----:B0-----:R-:W-:Y:S02]  /*7020*/  LEA R3, R3, R2, 0x18 ;  /* 0x0000000203037211 */ /* 0x001fe400078ec0ff */
[----:B------:R-:W-:-:S03]  /*7030*/  SHF.L.U32 R2, R0, 0x1f, RZ ;  /* 0x0000001f00027819 */ /* 0x000fc600000006ff */
[----:B------:R-:W-:-:S04]  /*7040*/  VIADD R3, R3, 0x18 ;  /* 0x0000001803037836 */ /* 0x000fc80000000000 */
[C---:B------:R-:W-:Y:S02]  /*7050*/  IMAD R7, R12.reuse, 0x8, R3 ;  /* 0x000000080c077824 */ /* 0x040fe400078e0203 */
[----:B------:R-:W-:Y:S02]  /*7060*/  VIADD R12, R12, 0x1 ;  /* 0x000000010c0c7836 */ /* 0x000fe40000000000 */
[----:B------:R-:W0:Y:S03]  /*7070*/  SYNCS.PHASECHK.TRANS64.TRYWAIT P0, [R7+URZ], R2 ;  /* 0x00000002070075a7 */ /* 0x000e26000800017f */
[----:B------:R-:W-:-:S04]  /*7080*/  ISETP.NE.AND P1, PT, R12, 0x3, PT ;  /* 0x000000030c00780c */ /* 0x000fc80003f25270 */
[----:B------:R-:W-:Y:S02]  /*7090*/  SEL R5, RZ, 0x1, P1 ;  /* 0x00000001ff057807 */ /* 0x000fe40000800000 */
[----:B------:R-:W-:Y:S02]  /*70a0*/  SEL R12, R12, RZ, P1 ;  /* 0x000000ff0c0c7207 */ /* 0x000fe40000800000 */
[----:B------:R-:W-:-:S03]  /*70b0*/  LOP3.LUT R5, R0, R5, RZ, 0x3c, !PT ;  /* 0x0000000500057212 */ /* 0x000fc600078e3cff */
[----:B------:R-:W-:Y:S01]  /*70c0*/  IMAD R9, R12, 0x8, R3 ;  /* 0x000000080c097824 */ /* 0x000fe200078e0203 */
[----:B------:R-:W-:Y:S01]  /*70d0*/  SHF.L.U32 R4, R5, 0x1f, RZ ;  /* 0x0000001f05047819 */ /* 0x000fe200000006ff */
[----:B0-----:R-:W-:Y:S06]  /*70e0*/  @!P0 BRA `(.L_x_179) ;  /* 0x0000000000bc8947 */ /* 0x001fec0003800000 */
.L_x_189:
[----:B------:R-:W1:Y:S01]  /*70f0*/  SYNCS.PHASECHK.TRANS64.TRYWAIT P0, [R9+URZ], R4 ;  /* 0x00000004090075a7 */ /* 0x000e62000800017f */
[----:B------:R-:W-:-:S05]  /*7100*/  VIADD R0, R12, 0x1 ;  /* 0x000000010c007836 */ /* 0x000fca0000000000 */
[----:B------:R-:W-:-:S04]  /*7110*/  ISETP.NE.AND P1, PT, R0, 0x3, PT ;  /* 0x000000030000780c */ /* 0x000fc80003f25270 */
[----:B0-----:R-:W-:Y:S02]  /*7120*/  SEL R2, RZ, 0x1, P1 ;  /* 0x00000001ff027807 */ /* 0x001fe40000800000 */
[----:B------:R-:W-:Y:S02]  /*7130*/  SEL R0, R0, RZ, P1 ;  /* 0x000000ff00007207 */ /* 0x000fe40000800000 */
[----:B------:R-:W-:Y:S01]  /*7140*/  LOP3.LUT R2, R5, R2, RZ, 0x3c, !PT ;  /* 0x0000000205027212 */ /* 0x000fe200078e3cff */
[----:B-1----:R-:W-:Y:S06]  /*7150*/  @!P0 BRA `(.L_x_180) ;  /* 0x0000000000b48947 */ /* 0x002fec0003800000 */
.L_x_190:
[----:B------:R-:W-:Y:S01]  /*7160*/  IMAD R3, R0, 0x8, R3 ;  /* 0x0000000800037824 */ /* 0x000fe200078e0203 */
[----:B------:R-:W-:-:S07]  /*7170*/  SHF.L.U32 R0, R2, 0x1f, RZ ;  /* 0x0000001f02007819 */ /* 0x000fce00000006ff */
.L_x_181:
[----:B-1----:R1:W2:Y:S02]  /*7180*/  SYNCS.PHASECHK.TRANS64.TRYWAIT P0, [R3+URZ], R0 ;  /* 0x00000000030075a7 */ /* 0x0022a4000800017f */
[----:B--2---:R-:W-:Y:S05]  /*7190*/  @!P0 NANOSLEEP.SYNCS 0x989680 ;  /* 0x009896800000895d */ /* 0x004fea0003900000 */
[----:B------:R-:W2:Y:S02]  /*71a0*/  @!P0 SYNCS.PHASECHK.TRANS64 P0, [R3+URZ], R0 ;  /* 0x00000000030085a7 */ /* 0x000ea4000800007f */
[----:B--2---:R-:W-:Y:S05]  /*71b0*/  @!P0 BRA `(.L_x_181) ;  /* 0xfffffffc00f08947 */ /* 0x004fea000383ffff */
.L_x_177:
[----:B------:R-:W-:Y:S05]  /*71c0*/  BSYNC B0 ;  /* 0x0000000000007941 */ /* 0x000fea0003800000 */
.L_x_176:
[----:B------:R-:W-:Y:S05]  /*71d0*/  EXIT ;  /* 0x000000000000794d */ /* 0x000fea0003800000 */
.L_x_17:
[----:B-1----:R1:W2:Y:S02]  /*71e0*/  SYNCS.PHASECHK.TRANS64.TRYWAIT P1, [R3+URZ], R0 ;  /* 0x00000000030075a7 */ /* 0x0022a4000802017f */
[----:B--2---:R-:W-:Y:S05]  /*71f0*/  @!P1 NANOSLEEP.SYNCS 0x989680 ;  /* 0x009896800000995d */ /* 0x004fea0003900000 */
[----:B------:R-:W2:Y:S02]  /*7200*/  @!P1 SYNCS.PHASECHK.TRANS64 P1, [R3+URZ], R0 ;  /* 0x00000000030095a7 */ /* 0x000ea4000802007f */
[----:B--2---:R-:W-:Y:S05]  /*7210*/  @!P1 BRA `(.L_x_17) ;  /* 0xfffffffc00f09947 */ /* 0x004fea000383ffff */
[----:B------:R-:W-:Y:S05]  /*7220*/  BRA `(.L_x_16) ;  /* 0xffffffa000987947 */ /* 0x000fea000383ffff */
.L_x_22:
[----:B-1----:R-:W-:-:S04]  /*7230*/  IMAD.U32 R4, RZ, RZ, UR8 ;  /* 0x00000008ff047e24 */ /* 0x002fc8000f8e00ff */
[----:B------:R1:W2:Y:S03]  /*7240*/  SYNCS.PHASECHK.TRANS64.TRYWAIT P1, [R4+URZ], R3 ;  /* 0x00000003040075a7 */ /* 0x0002a6000802017f */
[----:B--2---:R-:W-:Y:S05]  /*7250*/  @!P1 NANOSLEEP.SYNCS 0x989680 ;  /* 0x009896800000995d */ /* 0x004fea0003900000 */
[----:B------:R-:W2:Y:S02]  /*7260*/  @!P1 SYNCS.PHASECHK.TRANS64 P1, [R4+URZ], R3 ;  /* 0x00000003040095a7 */ /* 0x000ea4000802007f */
[----:B--2---:R-:W-:Y:S05]  /*7270*/  @!P1 BRA `(.L_x_22) ;  /* 0xfffffffc00ec9947 */ /* 0x004fea000383ffff */
[----:B------:R-:W-:Y:S05]  /*7280*/  BRA `(.L_x_21) ;  /* 0xffffffa400d47947 */ /* 0x000fea000383ffff */
.L_x_163:
[----:B------:R-:W-:Y:S01]  /*7290*/  BSSY B1, `(.L_x_182) ;  /* 0x0000006000017945 */ /* 0x000fe20003800000 */
[----:B------:R-:W-:-:S07]  /*72a0*/  IMAD.MOV.U32 R15, RZ, RZ, -0x1 ;  /* 0xffffffffff0f7424 */ /* 0x000fce00078e00ff */
[----:B------:R-:W-:Y:S05]  /*72b0*/  WARPSYNC.COLLECTIVE R15, `(.L_x_183) ;  /* 0x000000000f0c7348 */ /* 0x000fea0003c00000 */
[----:B------:R-:W-:Y:S02]  /*72c0*/  ELECT P6, UR62, PT ;  /* 0x00000000003e782f */ /* 0x000fe400038c0000 */
[----:B------:R-:W-:Y:S01]  /*72d0*/  MOV R14, UR62 ;  /* 0x0000003e000e7c02 */ /* 0x000fe20008000f00 */
[----:B------:R-:W-:Y:S10]  /*72e0*/  ENDCOLLECTIVE ;  /* 0x000000000000791b */ /* 0x000ff40003800000 */
.L_x_183:
[----:B------:R-:W-:Y:S05]  /*72f0*/  BSYNC B1 ;  /* 0x0000000000017941 */ /* 0x000fea0003800000 */
.L_x_182:
[----:B------:R-:W-:Y:S05]  /*7300*/  BRA `(.L_x_184) ;  /* 0xfffffff000447947 */ /* 0x000fea000383ffff */
.L_x_166:
[----:B0-----:R0:W1:Y:S02]  /*7310*/  SYNCS.PHASECHK.TRANS64.TRYWAIT P1, [R14+URZ+0x18], R7 ;  /* 0x000018070e0075a7 */ /* 0x001064000802017f */
[----:B-1----:R-:W-:Y:S05]  /*7320*/  @!P1 NANOSLEEP.SYNCS 0x989680 ;  /* 0x009896800000995d */ /* 0x002fea0003900000 */
[----:B------:R-:W1:Y:S02]  /*7330*/  @!P1 SYNCS.PHASECHK.TRANS64 P1, [R14+URZ+0x18], R7 ;  /* 0x000018070e0095a7 */ /* 0x000e64000802007f */
[----:B-1----:R-:W-:Y:S05]  /*7340*/  @!P1 BRA `(.L_x_166) ;  /* 0xfffffffc00f09947 */ /* 0x002fea000383ffff */
[----:B------:R-:W-:Y:S05]  /*7350*/  BRA `(.L_x_185) ;  /* 0xfffffff000787947 */ /* 0x000fea000383ffff */
.L_x_175:
[----:B------:R-:W-:Y:S01]  /*7360*/  BSSY B0, `(.L_x_186) ;  /* 0x0000006000007945 */ /* 0x000fe20003800000 */
[----:B------:R-:W-:-:S07]  /*7370*/  IMAD.MOV.U32 R15, RZ, RZ, -0x1 ;  /* 0xffffffffff0f7424 */ /* 0x000fce00078e00ff */
[----:B------:R-:W-:Y:S05]  /*7380*/  WARPSYNC.COLLECTIVE R15, `(.L_x_187) ;  /* 0x000000000f0c7348 */ /* 0x000fea0003c00000 */
[----:B------:R-:W-:Y:S02]  /*7390*/  ELECT P6, UR62, PT ;  /* 0x00000000003e782f */ /* 0x000fe400038c0000 */
[----:B------:R-:W-:Y:S01]  /*73a0*/  MOV R14, UR62 ;  /* 0x0000003e000e7c02 */ /* 0x000fe20008000f00 */
[----:B------:R-:W-:Y:S10]  /*73b0*/  ENDCOLLECTIVE ;  /* 0x000000000000791b */ /* 0x000ff40003800000 */
.L_x_187:
[----:B------:R-:W-:Y:S05]  /*73c0*/  BSYNC B0 ;  /* 0x0000000000007941 */ /* 0x000fea0003800000 */
.L_x_186:
[----:B------:R-:W-:Y:S05]  /*73d0*/  BRA `(.L_x_188) ;  /* 0xfffffff800f07947 */ /* 0x000fea000383ffff */
.L_x_179:
[----:B0-----:R0:W1:Y:S02]  /*73e0*/  SYNCS.PHASECHK.TRANS64.TRYWAIT P0, [R7+URZ], R2 ;  /* 0x00000002070075a7 */ /* 0x001064000800017f */
[----:B-1----:R-:W-:Y:S05]  /*73f0*/  @!P0 NANOSLEEP.SYNCS 0x989680 ;  /* 0x009896800000895d */ /* 0x002fea0003900000 */
[----:B------:R-:W1:Y:S02]  /*7400*/  @!P0 SYNCS.PHASECHK.TRANS64 P0, [R7+URZ], R2 ;  /* 0x00000002070085a7 */ /* 0x000e64000800007f */
[----:B-1----:R-:W-:Y:S05]  /*7410*/  @!P0 BRA `(.L_x_179) ;  /* 0xfffffffc00f08947 */ /* 0x002fea000383ffff */
[----:B------:R-:W-:Y:S05]  /*7420*/  BRA `(.L_x_189) ;  /* 0xfffffffc00307947 */ /* 0x000fea000383ffff */
.L_x_180:
[----:B0-----:R0:W1:Y:S02]  /*7430*/  SYNCS.PHASECHK.TRANS64.TRYWAIT P0, [R9+URZ], R4 ;  /* 0x00000004090075a7 */ /* 0x001064000800017f */
[----:B-1----:R-:W-:Y:S05]  /*7440*/  @!P0 NANOSLEEP.SYNCS 0x989680 ;  /* 0x009896800000895d */ /* 0x002fea0003900000 */
[----:B------:R-:W1:Y:S02]  /*7450*/  @!P0 SYNCS.PHASECHK.TRANS64 P0, [R9+URZ], R4 ;  /* 0x00000004090085a7 */ /* 0x000e64000800007f */
[----:B-1----:R-:W-:Y:S05]  /*7460*/  @!P0 BRA `(.L_x_180) ;  /* 0xfffffffc00f08947 */ /* 0x002fea000383ffff */
[----:B------:R-:W-:Y:S05]  /*7470*/  BRA `(.L_x_190) ;  /* 0xfffffffc00387947 */ /* 0x000fea000383ffff */
.L_x_191:
[----:B------:R-:W-:-:S00]  /*7480*/  BRA `(.L_x_191) ;  /* 0xfffffffc00fc7947 */ /* 0x000fc0000383ffff */
[----:B------:R-:W-:-:S00]  /*7490*/  NOP ;  /* 0x0000000000007918 */ /* 0x000fc00000000000 */
        /* <DEDUP_REMOVED lines=14> */
.L_x_192:


//--------------------- .nv.global.init           --------------------------
	.section	.nv.global.init,"aw",@progbits
.nv.global.init:
	.type		$str$22,@object
	.size		$str$22,($str$23 - $str$22)
$str$22:
        /*0000*/ 	.byte	0x6b, 0x5f, 0x74, 0x69, 0x6c, 0x65, 0x5f, 0x63, 0x6f, 0x75, 0x6e, 0x74, 0x20, 0x3e, 0x3d, 0x20
        /*0010*/ 	.byte	0x31, 0x00
	.type		$str$23,@object
	.size		$str$23,(__unnamed_1 - $str$23)
$str$23:
        /*0012*/ 	.byte	0x2f, 0x74, 0x6d, 0x70, 0x2f, 0x63, 0x75, 0x74, 0x6c, 0x61, 0x73, 0x73, 0x5f, 0x73, 0x77, 0x65
        /*0022*/ 	.byte	0x65, 0x70, 0x5f, 0x73, 0x72, 0x63, 0x2f, 0x69, 0x6e, 0x63, 0x6c, 0x75, 0x64, 0x65, 0x2f, 0x63
        /*0032*/ 	.byte	0x75, 0x74, 0x6c, 0x61, 0x73, 0x73, 0x2f, 0x67, 0x65, 0x6d, 0x6d, 0x2f, 0x63, 0x6f, 0x6c, 0x6c
        /*0042*/ 	.byte	0x65, 0x63, 0x74, 0x69, 0x76, 0x65, 0x2f, 0x73, 0x6d, 0x39, 0x30, 0x5f, 0x6d, 0x6d, 0x61, 0x5f
        /*0052*/ 	.byte	0x74, 0x6d, 0x61, 0x5f, 0x67, 0x6d, 0x6d, 0x61, 0x5f, 0x73, 0x73, 0x5f, 0x77, 0x61, 0x72, 0x70
        /*0062*/ 	.byte	0x73, 0x70, 0x65, 0x63, 0x69, 0x61, 0x6c, 0x69, 0x7a, 0x65, 0x64, 0x2e, 0x68, 0x70, 0x70, 0x00
	.type		__unnamed_1,@object
	.size		__unnamed_1,(.L_0 - __unnamed_1)
__unnamed_1:
        /*0072*/ 	.byte	0x76, 0x6f, 0x69, 0x64, 0x20, 0x63, 0x75, 0x74, 0x6c, 0x61, 0x73, 0x73, 0x3a, 0x3a, 0x67, 0x65
        /* <DEDUP_REMOVED lines=175> */
        /*0b72*/ 	.byte	0x79, 0x5d, 0x00
.L_0:


//--------------------- .nv.shared._ZN7cutlass13device_kernelINS_4gemm6kernel13GemmUniversalIN4cute5tupleIJiiiiEEENS1_10collective13CollectiveMmaINS1_34MainloopSm90TmaGmmaWarpSpecializedILi3ENS5_IJNS4_1CILi1EEESB_SB_EEENS1_35KernelTmaWarpSpecializedCooperativeEEENS5_IJNSA_ILi128EEESF_NSA_ILi64EEEEEEfNS5_IJlSB_lEEEfSI_NS4_8TiledMMAINS4_8MMA_AtomIJNS4_4SM904GMMA30MMA_64x128x8_F32TF32TF32_SS_TNILNSM_7ScaleInE1ELSO_1EEEEEENS4_6LayoutINS5_IJNSA_ILi2EEESB_SB_EEENS5_IJSB_NSA_ILi0EEESU_EEEEENS5_IJNS4_10UnderscoreESX_SX_EEEEENS4_13SM90_TMA_LOADENS4_14ComposedLayoutINS4_7SwizzleILi3ELi4ELi3EEENS4_18smem_ptr_flag_bitsILi32EEENSR_INS5_IJNSA_ILi8EEENSA_ILi32EEEEEENS5_IJS17_SB_EEEEEEEvNS4_8identityES10_S1B_vS1C_EENS_8epilogue10collective6detail29Sm90TmaWarpSpecializedAdapterINS1F_15DefaultEpilogueIfSI_SI_NS1E_6thread17LinearCombinationIfLi1EffLNS1J_9ScaleType4KindE0ELNS_15FloatRoundStyleE2EfEENS1_15EpilogueDefaultEEEEEvvEEEEvNT_6ParamsE --------------------------
	.section	.nv.shared._ZN7cutlass13device_kernelINS_4gemm6kernel13GemmUniversalIN4cute5tupleIJiiiiEEENS1_10collective13CollectiveMmaINS1_34MainloopSm90TmaGmmaWarpSpecializedILi3ENS5_IJNS4_1CILi1EEESB_SB_EEENS1_35KernelTmaWarpSpecializedCooperativeEEENS5_IJNSA_ILi128EEESF_NSA_ILi64EEEEEEfNS5_IJlSB_lEEEfSI_NS4_8TiledMMAINS4_8MMA_AtomIJNS4_4SM904GMMA30MMA_64x128x8_F32TF32TF32_SS_TNILNSM_7ScaleInE1ELSO_1EEEEEENS4_6LayoutINS5_IJNSA_ILi2EEESB_SB_EEENS5_IJSB_NSA_ILi0EEESU_EEEEENS5_IJNS4_10UnderscoreESX_SX_EEEEENS4_13SM90_TMA_LOADENS4_14ComposedLayoutINS4_7SwizzleILi3ELi4ELi3EEENS4_18smem_ptr_flag_bitsILi32EEENSR_INS5_IJNSA_ILi8EEENSA_ILi32EEEEEENS5_IJS17_SB_EEEEEEEvNS4_8identityES10_S1B_vS1C_EENS_8epilogue10collective6detail29Sm90TmaWarpSpecializedAdapterINS1F_15DefaultEpilogueIfSI_SI_NS1E_6thread17LinearCombinationIfLi1EffLNS1J_9ScaleType4KindE0ELNS_15FloatRoundStyleE2EfEENS1_15EpilogueDefaultEEEEEvvEEEEvNT_6ParamsE,"aw",@nobits
	.sectionflags	@""
	.align	16
	.zero		1024


//--------------------- .nv.shared.reserved.0     --------------------------
	.section	.nv.shared.reserved.0,"aw",@nobits
	.weak		__nv_reservedSMEM_offset_0_alias
	.size		__nv_reservedSMEM_offset_0_alias, 0, 0
	.other		__nv_reservedSMEM_offset_0_alias,@"STO_CUDA_RESERVED_SHARED STV_DEFAULT"
__nv_reservedSMEM_offset_0_alias:
	.zero		0


//--------------------- .nv.global                --------------------------
	.section	.nv.global,"aw",@nobits
.nv.global:
	.type		_ZN40_INTERNAL_856e4363_4_k_cu_d4f8561e_375354cute1_E,@object
	.size		_ZN40_INTERNAL_856e4363_4_k_cu_d4f8561e_375354cute1_E,(_ZN40_INTERNAL_856e4363_4_k_cu_d4f8561e_375354cuda3std3__45__cpo6cbeginE - _ZN40_INTERNAL_856e4363_4_k_cu_d4f8561e_375354cute1_E)
_ZN40_INTERNAL_856e4363_4_k_cu_d4f8561e_375354cute1_E:
	.zero		1
	.type		_ZN40_INTERNAL_856e4363_4_k_cu_d4f8561e_375354cuda3std3__45__cpo6cbeginE,@object
	.size		_ZN40_INTERNAL_856e4363_4_k_cu_d4f8561e_375354cuda3std3__45__cpo6cbeginE,(_ZN40_INTERNAL_856e4363_4_k_cu_d4f8561e_375354cuda3std3__48in_placeE - _ZN40_INTERNAL_856e4363_4_k_cu_d4f8561e_375354cuda3std3__45__cpo6cbeginE)
_ZN40_INTERNAL_856e4363_4_k_cu_d4f8561e_375354cuda3std3__45__cpo6cbeginE:
	.zero		1
	.type		_ZN40_INTERNAL_856e4363_4_k_cu_d4f8561e_375354cuda3std3__48in_placeE,@object
	.size		_ZN40_INTERNAL_856e4363_4_k_cu_d4f8561e_375354cuda3std3__48in_placeE,(_ZN40_INTERNAL_856e4363_4_k_cu_d4f8561e_375354cuda3std6ranges3__45__cpo9iter_moveE - _ZN40_INTERNAL_856e4363_4_k_cu_d4f8561e_375354cuda3std3__48in_placeE)
_ZN40_INTERNAL_856e4363_4_k_cu_d4f8561e_375354cuda3std3__48in_placeE:
	.zero		1
	.type		_ZN40_INTERNAL_856e4363_4_k_cu_d4f8561e_375354cuda3std6ranges3__45__cpo9iter_moveE,@object
	.size		_ZN40_INTERNAL_856e4363_4_k_cu_d4f8561e_375354cuda3std6ranges3__45__cpo9iter_moveE,(_ZN40_INTERNAL_856e4363_4_k_cu_d4f8561e_375354cuda3std3__45__cpo5beginE - _ZN40_INTERNAL_856e4363_4_k_cu_d4f8561e_375354cuda3std6ranges3__45__cpo9iter_moveE)
_ZN40_INTERNAL_856e4363_4_k_cu_d4f8561e_375354cuda3std6ranges3__45__cpo9iter_moveE:
	.zero		1
	.type		_ZN40_INTERNAL_856e4363_4_k_cu_d4f8561e_375354cuda3std3__45__cpo5beginE,@object
	.size		_ZN40_INTERNAL_856e4363_4_k_cu_d4f8561e_375354cuda3std3__45__cpo5beginE,(_ZN40_INTERNAL_856e4363_4_k_cu_d4f8561e_375354cuda3std3__442_GLOBAL__N__856e4363_4_k_cu_d4f8561e_375356ignoreE - _ZN40_INTERNAL_856e4363_4_k_cu_d4f8561e_375354cuda3std3__45__cpo5beginE)
_ZN40_INTERNAL_856e4363_4_k_cu_d4f8561e_375354cuda3std3__45__cpo5beginE:
	.zero		1
	.type		_ZN40_INTERNAL_856e4363_4_k_cu_d4f8561e_375354cuda3std3__442_GLOBAL__N__856e4363_4_k_cu_d4f8561e_375356ignoreE,@object
	.size		_ZN40_INTERNAL_856e4363_4_k_cu_d4f8561e_375354cuda3std3__442_GLOBAL__N__856e4363_4_k_cu_d4f8561e_375356ignoreE,(_ZN40_INTERNAL_856e4363_4_k_cu_d4f8561e_375354cute7productE - _ZN40_INTERNAL_856e4363_4_k_cu_d4f8561e_375354cuda3std3__442_GLOBAL__N__856e4363_4_k_cu_d4f8561e_375356ignoreE)
_ZN40_INTERNAL_856e4363_4_k_cu_d4f8561e_375354cuda3std3__442_GLOBAL__N__856e4363_4_k_cu_d4f8561e_375356ignoreE:
	.zero		1
	.type		_ZN40_INTERNAL_856e4363_4_k_cu_d4f8561e_375354cute7productE,@object
	.size		_ZN40_INTERNAL_856e4363_4_k_cu_d4f8561e_375354cute7productE,(_ZN40_INTERNAL_856e4363_4_k_cu_d4f8561e_375354cuda3std3__45__cpo3endE - _ZN40_INTERNAL_856e4363_4_k_cu_d4f8561e_375354cute7productE)
_ZN40_INTERNAL_856e4363_4_k_cu_d4f8561e_375354cute7productE:
	.zero		1
	.type		_ZN40_INTERNAL_856e4363_4_k_cu_d4f8561e_375354cuda3std3__45__cpo3endE,@object
	.size		_ZN40_INTERNAL_856e4363_4_k_cu_d4f8561e_375354cuda3std3__45__cpo3endE,(_ZN40_INTERNAL_856e4363_4_k_cu_d4f8561e_375354cuda3std3__419piecewise_constructE - _ZN40_INTERNAL_856e4363_4_k_cu_d4f8561e_375354cuda3std3__45__cpo3endE)
_ZN40_INTERNAL_856e4363_4_k_cu_d4f8561e_375354cuda3std3__45__cpo3endE:
	.zero		1
	.type		_ZN40_INTERNAL_856e4363_4_k_cu_d4f8561e_375354cuda3std3__419piecewise_constructE,@object
	.size		_ZN40_INTERNAL_856e4363_4_k_cu_d4f8561e_375354cuda3std3__419piecewise_constructE,(_ZN40_INTERNAL_856e4363_4_k_cu_d4f8561e_375354cuda3std3__45__cpo4cendE - _ZN40_INTERNAL_856e4363_4_k_cu_d4f8561e_375354cuda3std3__419piecewise_constructE)
_ZN40_INTERNAL_856e4363_4_k_cu_d4f8561e_375354cuda3std3__419piecewise_constructE:
	.zero		1
	.type		_ZN40_INTERNAL_856e4363_4_k_cu_d4f8561e_375354cuda3std3__45__cpo4cendE,@object
	.size		_ZN40_INTERNAL_856e4363_4_k_cu_d4f8561e_375354cuda3std3__45__cpo4cendE,(_ZN40_INTERNAL_856e4363_4_k_cu_d4f8561e_375354cuda3std6ranges3__45__cpo4swapE - _ZN40_INTERNAL_856e4363_4_k_cu_d4f8561e_375354cuda3std3__45__cpo4cendE)
_ZN40_INTERNAL_856e4363_4_k_cu_d4f8561e_375354cuda3std3__45__cpo4cendE:
	.zero		1
	.type		_ZN40_INTERNAL_856e4363_4_k_cu_d4f8561e_375354cuda3std6ranges3__45__cpo4swapE,@object
	.size		_ZN40_INTERNAL_856e4363_4_k_cu_d4f8561e_375354cuda3std6ranges3__45__cpo4swapE,(.L_8 - _ZN40_INTERNAL_856e4363_4_k_cu_d4f8561e_375354cuda3std6ranges3__45__cpo4swapE)
_ZN40_INTERNAL_856e4363_4_k_cu_d4f8561e_375354cuda3std6ranges3__45__cpo4swapE:
	.zero		1
.L_8:


//--------------------- .nv.constant0._ZN7cutlass13device_kernelINS_4gemm6kernel13GemmUniversalIN4cute5tupleIJiiiiEEENS1_10collective13CollectiveMmaINS1_34MainloopSm90TmaGmmaWarpSpecializedILi3ENS5_IJNS4_1CILi1EEESB_SB_EEENS1_35KernelTmaWarpSpecializedCooperativeEEENS5_IJNSA_ILi128EEESF_NSA_ILi64EEEEEEfNS5_IJlSB_lEEEfSI_NS4_8TiledMMAINS4_8MMA_AtomIJNS4_4SM904GMMA30MMA_64x128x8_F32TF32TF32_SS_TNILNSM_7ScaleInE1ELSO_1EEEEEENS4_6LayoutINS5_IJNSA_ILi2EEESB_SB_EEENS5_IJSB_NSA_ILi0EEESU_EEEEENS5_IJNS4_10UnderscoreESX_SX_EEEEENS4_13SM90_TMA_LOADENS4_14ComposedLayoutINS4_7SwizzleILi3ELi4ELi3EEENS4_18smem_ptr_flag_bitsILi32EEENSR_INS5_IJNSA_ILi8EEENSA_ILi32EEEEEENS5_IJS17_SB_EEEEEEEvNS4_8identityES10_S1B_vS1C_EENS_8epilogue10collective6detail29Sm90TmaWarpSpecializedAdapterINS1F_15DefaultEpilogueIfSI_SI_NS1E_6thread17LinearCombinationIfLi1EffLNS1J_9ScaleType4KindE0ELNS_15FloatRoundStyleE2EfEENS1_15EpilogueDefaultEEEEEvvEEEEvNT_6ParamsE --------------------------
	.section	.nv.constant0._ZN7cutlass13device_kernelINS_4gemm6kernel13GemmUniversalIN4cute5tupleIJiiiiEEENS1_10collective13CollectiveMmaINS1_34MainloopSm90TmaGmmaWarpSpecializedILi3ENS5_IJNS4_1CILi1EEESB_SB_EEENS1_35KernelTmaWarpSpecializedCooperativeEEENS5_IJNSA_ILi128EEESF_NSA_ILi64EEEEEEfNS5_IJlSB_lEEEfSI_NS4_8TiledMMAINS4_8MMA_AtomIJNS4_4SM904GMMA30MMA_64x128x8_F32TF32TF32_SS_TNILNSM_7ScaleInE1ELSO_1EEEEEENS4_6LayoutINS5_IJNSA_ILi2EEESB_SB_EEENS5_IJSB_NSA_ILi0EEESU_EEEEENS5_IJNS4_10UnderscoreESX_SX_EEEEENS4_13SM90_TMA_LOADENS4_14ComposedLayoutINS4_7SwizzleILi3ELi4ELi3EEENS4_18smem_ptr_flag_bitsILi32EEENSR_INS5_IJNSA_ILi8EEENSA_ILi32EEEEEENS5_IJS17_SB_EEEEEEEvNS4_8identityES10_S1B_vS1C_EENS_8epilogue10collective6detail29Sm90TmaWarpSpecializedAdapterINS1F_15DefaultEpilogueIfSI_SI_NS1E_6thread17LinearCombinationIfLi1EffLNS1J_9ScaleType4KindE0ELNS_15FloatRoundStyleE2EfEENS1_15EpilogueDefaultEEEEEvvEEEEvNT_6ParamsE,"a",@progbits
	.sectionflags	@""
	.align	4
.nv.constant0._ZN7cutlass13device_kernelINS_4gemm6kernel13GemmUniversalIN4cute5tupleIJiiiiEEENS1_10collective13CollectiveMmaINS1_34MainloopSm90TmaGmmaWarpSpecializedILi3ENS5_IJNS4_1CILi1EEESB_SB_EEENS1_35KernelTmaWarpSpecializedCooperativeEEENS5_IJNSA_ILi128EEESF_NSA_ILi64EEEEEEfNS5_IJlSB_lEEEfSI_NS4_8TiledMMAINS4_8MMA_AtomIJNS4_4SM904GMMA30MMA_64x128x8_F32TF32TF32_SS_TNILNSM_7ScaleInE1ELSO_1EEEEEENS4_6LayoutINS5_IJNSA_ILi2EEESB_SB_EEENS5_IJSB_NSA_ILi0EEESU_EEEEENS5_IJNS4_10UnderscoreESX_SX_EEEEENS4_13SM90_TMA_LOADENS4_14ComposedLayoutINS4_7SwizzleILi3ELi4ELi3EEENS4_18smem_ptr_flag_bitsILi32EEENSR_INS5_IJNSA_ILi8EEENSA_ILi32EEEEEENS5_IJS17_SB_EEEEEEEvNS4_8identityES10_S1B_vS1C_EENS_8epilogue10collective6detail29Sm90TmaWarpSpecializedAdapterINS1F_15DefaultEpilogueIfSI_SI_NS1E_6thread17LinearCombinationIfLi1EffLNS1J_9ScaleType4KindE0ELNS_15FloatRoundStyleE2EfEENS1_15EpilogueDefaultEEEEEvvEEEEvNT_6ParamsE:
	.zero		1664


//--------------------- SYMBOLS --------------------------

	.type		.nv.reservedSmem.offset0,@object
	.size		.nv.reservedSmem.offset0,0x4
	.type		__assertfail,@function
